//
// Generated by NVIDIA NVVM Compiler
//
// Compiler Build ID: CL-36424714
// Cuda compilation tools, release 13.0, V13.0.88
// Based on NVVM 20.0.0
//

.version 9.0
.target sm_100
.address_size 64

	// .globl	_Z12FwdReductionPfS_
.extern .func  (.param .b32 func_retval0) vprintf
(
	.param .b64 vprintf_param_0,
	.param .b64 vprintf_param_1
)
;
.global .align 1 .b8 $str[10] = {37, 100, 32, 37, 100, 32, 37, 100, 10};

.visible .entry _Z12FwdReductionPfS_(
	.param .u64 .ptr .align 1 _Z12FwdReductionPfS__param_0,
	.param .u64 .ptr .align 1 _Z12FwdReductionPfS__param_1
)
{
	.local .align 8 .b8 	__local_depot0[16];
	.reg .b64 	%SP;
	.reg .b64 	%SPL;
	.reg .pred 	%p<18>;
	.reg .b32 	%r<54>;
	.reg .b32 	%f<126>;
	.reg .b64 	%rd<37>;

	mov.u64 	%SPL, __local_depot0;
	cvta.local.u64 	%SP, %SPL;
	ld.param.u64 	%rd6, [_Z12FwdReductionPfS__param_0];
	cvta.to.global.u64 	%rd1, %rd6;
	mov.u32 	%r24, %ctaid.x;
	mov.u32 	%r1, %ntid.x;
	mov.u32 	%r25, %tid.x;
	mad.lo.s32 	%r2, %r24, %r1, %r25;
	add.s32 	%r26, %r2, 1;
	setp.eq.s32 	%p1, %r26, 0;
	cvt.rn.f32.s32 	%f1, %r26;
	mov.f32 	%f10, 0f00000000;
	mov.f32 	%f11, 0f3F000000;
	mul.rn.f32 	%f12, %f11, %f10;
	mov.f32 	%f13, 0f3DF6384F;
	mul.rn.f32 	%f14, %f13, %f10;
	fma.rn.f32 	%f15, %f12, 0f3FB8AA3B, 0f00000000;
	add.f32 	%f16, %f15, 0f00000000;
	mul.f32 	%f17, %f14, 0f40400000;
	fma.rn.f32 	%f18, %f17, %f12, %f16;
	fma.rn.f32 	%f19, %f14, 0f00000000, %f18;
	mov.f32 	%f125, 0f3F800000;
	add.rn.f32 	%f2, %f125, %f19;
	mov.f32 	%f20, 0fBF800000;
	add.rn.f32 	%f21, %f2, %f20;
	neg.f32 	%f22, %f21;
	add.rn.f32 	%f3, %f19, %f22;
	@%p1 bra 	$L__BB0_3;
	mul.rn.f32 	%f23, %f2, %f1;
	cvt.rni.f32.f32 	%f24, %f23;
	sub.f32 	%f25, %f23, %f24;
	neg.f32 	%f26, %f23;
	fma.rn.f32 	%f27, %f2, %f1, %f26;
	fma.rn.f32 	%f28, %f3, %f1, %f27;
	add.f32 	%f29, %f25, %f28;
	setp.gt.f32 	%p2, %f24, 0f00000000;
	selp.b32 	%r27, 0, -2097152000, %p2;
	abs.f32 	%f30, %f1;
	setp.num.f32 	%p3, %f30, %f30;
	setp.lt.f32 	%p4, %f23, 0f00000000;
	selp.f32 	%f31, 0f00000000, 0f7F800000, %p4;
	abs.f32 	%f32, %f23;
	setp.gt.f32 	%p5, %f32, 0f43180000;
	cvt.rzi.s32.f32 	%r28, %f24;
	shl.b32 	%r29, %r28, 23;
	sub.s32 	%r30, %r29, %r27;
	mov.b32 	%f33, %r30;
	add.s32 	%r31, %r27, 2130706432;
	mov.b32 	%f34, %r31;
	fma.rn.f32 	%f35, %f29, 0f391FCB8E, 0f3AAF85ED;
	fma.rn.f32 	%f36, %f35, %f29, 0f3C1D9856;
	fma.rn.f32 	%f37, %f36, %f29, 0f3D6357BB;
	fma.rn.f32 	%f38, %f37, %f29, 0f3E75FDEC;
	fma.rn.f32 	%f39, %f38, %f29, 0f3F317218;
	fma.rn.f32 	%f40, %f39, %f29, 0f3F800000;
	mul.f32 	%f41, %f40, %f34;
	mul.f32 	%f42, %f41, %f33;
	selp.f32 	%f125, %f31, %f42, %p5;
	@%p3 bra 	$L__BB0_3;
	mov.f32 	%f43, 0f40000000;
	add.rn.f32 	%f125, %f43, %f1;
$L__BB0_3:
	add.f32 	%f44, %f125, 0fBF800000;
	cvt.rzi.s32.f32 	%r48, %f44;
	setp.ge.s32 	%p6, %r48, %r1;
	@%p6 bra 	$L__BB0_13;
	cvt.rn.f32.s32 	%f45, %r2;
	mul.rn.f32 	%f46, %f2, %f45;
	neg.f32 	%f47, %f46;
	fma.rn.f32 	%f48, %f2, %f45, %f47;
	fma.rn.f32 	%f49, %f3, %f45, %f48;
	cvt.rni.f32.f32 	%f50, %f46;
	sub.f32 	%f51, %f46, %f50;
	add.f32 	%f52, %f51, %f49;
	fma.rn.f32 	%f53, %f52, 0f391FCB8E, 0f3AAF85ED;
	fma.rn.f32 	%f54, %f53, %f52, 0f3C1D9856;
	fma.rn.f32 	%f55, %f54, %f52, 0f3D6357BB;
	fma.rn.f32 	%f56, %f55, %f52, 0f3E75FDEC;
	fma.rn.f32 	%f57, %f56, %f52, 0f3F317218;
	fma.rn.f32 	%f58, %f57, %f52, 0f3F800000;
	cvt.rzi.s32.f32 	%r32, %f50;
	setp.gt.f32 	%p7, %f50, 0f00000000;
	selp.b32 	%r33, 0, -2097152000, %p7;
	add.s32 	%r34, %r33, 2130706432;
	mov.b32 	%f59, %r34;
	mul.f32 	%f60, %f58, %f59;
	shl.b32 	%r35, %r32, 23;
	sub.s32 	%r36, %r35, %r33;
	mov.b32 	%f61, %r36;
	mul.f32 	%f62, %f60, %f61;
	abs.f32 	%f63, %f46;
	setp.gt.f32 	%p8, %f63, 0f43180000;
	setp.lt.f32 	%p9, %f46, 0f00000000;
	selp.f32 	%f64, 0f00000000, 0f7F800000, %p9;
	selp.f32 	%f65, %f64, %f62, %p8;
	setp.eq.s32 	%p10, %r2, 0;
	abs.f32 	%f66, %f45;
	setp.num.f32 	%p11, %f66, %f66;
	mov.f32 	%f67, 0f40000000;
	add.rn.f32 	%f68, %f67, %f45;
	selp.f32 	%f69, %f65, %f68, %p11;
	selp.f32 	%f70, 0f3F800000, %f69, %p10;
	cvt.rzi.s32.f32 	%r4, %f70;
	and.b32  	%r5, %r1, 3;
	add.u64 	%rd7, %SP, 0;
	mov.u64 	%rd9, $str;
	mul.wide.s32 	%rd34, %r4, 4;
$L__BB0_5:
	setp.lt.u32 	%p12, %r1, 4;
	sub.s32 	%r7, %r48, %r4;
	add.s32 	%r8, %r4, %r48;
	cvta.to.local.u64 	%rd8, %rd7;
	st.local.v2.u32 	[%rd8], {%r7, %r8};
	st.local.u32 	[%rd8+8], %r2;
	cvta.global.u64 	%rd10, %rd9;
	{ // callseq 0, 0
	.param .b64 param0;
	st.param.b64 	[param0], %rd10;
	.param .b64 param1;
	st.param.b64 	[param1], %rd7;
	.param .b32 retval0;
	call.uni (retval0), 
	vprintf, 
	(
	param0, 
	param1
	);
	ld.param.b32 	%r38, [retval0];
	} // callseq 0
	mul.lo.s32 	%r9, %r48, %r1;
	add.s32 	%r40, %r7, %r9;
	mul.wide.s32 	%rd11, %r40, 4;
	add.s64 	%rd12, %rd1, %rd11;
	ld.global.f32 	%f71, [%rd12];
	mul.lo.s32 	%r10, %r7, %r1;
	add.s32 	%r41, %r10, %r7;
	mul.wide.s32 	%rd13, %r41, 4;
	add.s64 	%rd14, %rd1, %rd13;
	ld.global.f32 	%f72, [%rd14];
	div.rn.f32 	%f7, %f71, %f72;
	add.s32 	%r42, %r8, %r9;
	mul.wide.s32 	%rd15, %r42, 4;
	add.s64 	%rd16, %rd1, %rd15;
	ld.global.f32 	%f73, [%rd16];
	mul.lo.s32 	%r11, %r8, %r1;
	add.s32 	%r43, %r11, %r8;
	mul.wide.s32 	%rd17, %r43, 4;
	add.s64 	%rd18, %rd1, %rd17;
	ld.global.f32 	%f74, [%rd18];
	div.rn.f32 	%f8, %f73, %f74;
	mov.b32 	%r53, 0;
	@%p12 bra 	$L__BB0_8;
	and.b32  	%r44, %r1, -4;
	neg.s32 	%r52, %r44;
	mov.u32 	%r49, %r9;
	mov.u32 	%r50, %r11;
	mov.u32 	%r51, %r10;
$L__BB0_7:
	and.b32  	%r53, %r1, 2044;
	mul.wide.s32 	%rd19, %r51, 4;
	add.s64 	%rd20, %rd1, 8;
	add.s64 	%rd21, %rd20, %rd19;
	mul.wide.s32 	%rd22, %r50, 4;
	add.s64 	%rd23, %rd20, %rd22;
	mul.wide.s32 	%rd24, %r49, 4;
	add.s64 	%rd25, %rd20, %rd24;
	ld.global.f32 	%f75, [%rd21+-8];
	ld.global.f32 	%f76, [%rd23+-8];
	mul.f32 	%f77, %f8, %f76;
	fma.rn.f32 	%f78, %f7, %f75, %f77;
	ld.global.f32 	%f79, [%rd25+-8];
	sub.f32 	%f80, %f79, %f78;
	st.global.f32 	[%rd25+-8], %f80;
	ld.global.f32 	%f81, [%rd21+-4];
	ld.global.f32 	%f82, [%rd23+-4];
	mul.f32 	%f83, %f8, %f82;
	fma.rn.f32 	%f84, %f7, %f81, %f83;
	ld.global.f32 	%f85, [%rd25+-4];
	sub.f32 	%f86, %f85, %f84;
	st.global.f32 	[%rd25+-4], %f86;
	ld.global.f32 	%f87, [%rd21];
	ld.global.f32 	%f88, [%rd23];
	mul.f32 	%f89, %f8, %f88;
	fma.rn.f32 	%f90, %f7, %f87, %f89;
	ld.global.f32 	%f91, [%rd25];
	sub.f32 	%f92, %f91, %f90;
	st.global.f32 	[%rd25], %f92;
	ld.global.f32 	%f93, [%rd21+4];
	ld.global.f32 	%f94, [%rd23+4];
	mul.f32 	%f95, %f8, %f94;
	fma.rn.f32 	%f96, %f7, %f93, %f95;
	ld.global.f32 	%f97, [%rd25+4];
	sub.f32 	%f98, %f97, %f96;
	st.global.f32 	[%rd25+4], %f98;
	add.s32 	%r52, %r52, 4;
	add.s32 	%r51, %r51, 4;
	add.s32 	%r50, %r50, 4;
	add.s32 	%r49, %r49, 4;
	setp.ne.s32 	%p13, %r52, 0;
	@%p13 bra 	$L__BB0_7;
$L__BB0_8:
	setp.eq.s32 	%p14, %r5, 0;
	@%p14 bra 	$L__BB0_12;
	setp.eq.s32 	%p15, %r5, 1;
	add.s32 	%r45, %r53, %r10;
	mul.wide.s32 	%rd26, %r45, 4;
	add.s64 	%rd2, %rd1, %rd26;
	ld.global.f32 	%f99, [%rd2];
	add.s32 	%r46, %r53, %r11;
	mul.wide.s32 	%rd27, %r46, 4;
	add.s64 	%rd3, %rd1, %rd27;
	ld.global.f32 	%f100, [%rd3];
	mul.f32 	%f101, %f8, %f100;
	fma.rn.f32 	%f102, %f7, %f99, %f101;
	add.s32 	%r47, %r53, %r9;
	mul.wide.s32 	%rd28, %r47, 4;
	add.s64 	%rd4, %rd1, %rd28;
	ld.global.f32 	%f103, [%rd4];
	sub.f32 	%f104, %f103, %f102;
	st.global.f32 	[%rd4], %f104;
	@%p15 bra 	$L__BB0_12;
	setp.eq.s32 	%p16, %r5, 2;
	ld.global.f32 	%f105, [%rd2+4];
	ld.global.f32 	%f106, [%rd3+4];
	mul.f32 	%f107, %f8, %f106;
	fma.rn.f32 	%f108, %f7, %f105, %f107;
	ld.global.f32 	%f109, [%rd4+4];
	sub.f32 	%f110, %f109, %f108;
	st.global.f32 	[%rd4+4], %f110;
	@%p16 bra 	$L__BB0_12;
	ld.global.f32 	%f111, [%rd2+8];
	ld.global.f32 	%f112, [%rd3+8];
	mul.f32 	%f113, %f8, %f112;
	fma.rn.f32 	%f114, %f7, %f111, %f113;
	ld.global.f32 	%f115, [%rd4+8];
	sub.f32 	%f116, %f115, %f114;
	st.global.f32 	[%rd4+8], %f116;
$L__BB0_12:
	ld.param.u64 	%rd36, [_Z12FwdReductionPfS__param_1];
	cvta.to.global.u64 	%rd29, %rd36;
	mul.wide.s32 	%rd30, %r7, 4;
	add.s64 	%rd31, %rd29, %rd30;
	ld.global.f32 	%f117, [%rd31];
	mul.wide.s32 	%rd32, %r8, 4;
	add.s64 	%rd33, %rd29, %rd32;
	ld.global.f32 	%f118, [%rd33];
	mul.f32 	%f119, %f8, %f118;
	fma.rn.f32 	%f120, %f7, %f117, %f119;
	add.s64 	%rd35, %rd31, %rd34;
	ld.global.f32 	%f121, [%rd35];
	sub.f32 	%f122, %f121, %f120;
	st.global.f32 	[%rd35], %f122;
	cvt.rn.f32.s32 	%f123, %r48;
	add.f32 	%f124, %f125, %f123;
	cvt.rzi.s32.f32 	%r48, %f124;
	setp.lt.s32 	%p17, %r48, %r1;
	@%p17 bra 	$L__BB0_5;
$L__BB0_13:
	ret;

}
	// .globl	_Z7BackSubPfS_S_
.visible .entry _Z7BackSubPfS_S_(
	.param .u64 .ptr .align 1 _Z7BackSubPfS_S__param_0,
	.param .u64 .ptr .align 1 _Z7BackSubPfS_S__param_1,
	.param .u64 .ptr .align 1 _Z7BackSubPfS_S__param_2
)
{
	.reg .pred 	%p<32>;
	.reg .b32 	%r<59>;
	.reg .b32 	%f<152>;
	.reg .b64 	%rd<56>;

	ld.param.u64 	%rd19, [_Z7BackSubPfS_S__param_0];
	ld.param.u64 	%rd20, [_Z7BackSubPfS_S__param_1];
	ld.param.u64 	%rd21, [_Z7BackSubPfS_S__param_2];
	cvta.to.global.u64 	%rd1, %rd20;
	cvta.to.global.u64 	%rd2, %rd19;
	cvta.to.global.u64 	%rd3, %rd21;
	mov.u32 	%r28, %ctaid.x;
	mov.u32 	%r1, %ntid.x;
	mov.u32 	%r29, %tid.x;
	mad.lo.s32 	%r2, %r28, %r1, %r29;
	add.s32 	%r30, %r1, -1;
	shr.u32 	%r31, %r30, 1;
	mul.wide.u32 	%rd22, %r31, 4;
	add.s64 	%rd23, %rd3, %rd22;
	ld.global.f32 	%f8, [%rd23];
	mad.lo.s32 	%r32, %r31, %r1, %r31;
	mul.wide.u32 	%rd24, %r32, 4;
	add.s64 	%rd25, %rd2, %rd24;
	ld.global.f32 	%f9, [%rd25];
	div.rn.f32 	%f10, %f8, %f9;
	add.s64 	%rd26, %rd1, %rd22;
	st.global.f32 	[%rd26], %f10;
	add.s32 	%r33, %r2, 1;
	setp.eq.s32 	%p1, %r33, 0;
	cvt.rn.f32.s32 	%f1, %r33;
	mov.f32 	%f11, 0f00000000;
	mov.f32 	%f12, 0f3F000000;
	mul.rn.f32 	%f13, %f12, %f11;
	mov.f32 	%f14, 0f3DF6384F;
	mul.rn.f32 	%f15, %f14, %f11;
	fma.rn.f32 	%f16, %f13, 0f3FB8AA3B, 0f00000000;
	add.f32 	%f17, %f16, 0f00000000;
	mul.f32 	%f18, %f15, 0f40400000;
	fma.rn.f32 	%f19, %f18, %f13, %f17;
	fma.rn.f32 	%f20, %f15, 0f00000000, %f19;
	mov.f32 	%f151, 0f3F800000;
	add.rn.f32 	%f2, %f151, %f20;
	mov.f32 	%f21, 0fBF800000;
	add.rn.f32 	%f22, %f2, %f21;
	neg.f32 	%f23, %f22;
	add.rn.f32 	%f3, %f20, %f23;
	@%p1 bra 	$L__BB1_3;
	mul.rn.f32 	%f24, %f2, %f1;
	cvt.rni.f32.f32 	%f25, %f24;
	sub.f32 	%f26, %f24, %f25;
	neg.f32 	%f27, %f24;
	fma.rn.f32 	%f28, %f2, %f1, %f27;
	fma.rn.f32 	%f29, %f3, %f1, %f28;
	add.f32 	%f30, %f26, %f29;
	setp.gt.f32 	%p2, %f25, 0f00000000;
	selp.b32 	%r34, 0, -2097152000, %p2;
	abs.f32 	%f31, %f1;
	setp.num.f32 	%p3, %f31, %f31;
	setp.lt.f32 	%p4, %f24, 0f00000000;
	selp.f32 	%f32, 0f00000000, 0f7F800000, %p4;
	abs.f32 	%f33, %f24;
	setp.gt.f32 	%p5, %f33, 0f43180000;
	cvt.rzi.s32.f32 	%r35, %f25;
	shl.b32 	%r36, %r35, 23;
	sub.s32 	%r37, %r36, %r34;
	mov.b32 	%f34, %r37;
	add.s32 	%r38, %r34, 2130706432;
	mov.b32 	%f35, %r38;
	fma.rn.f32 	%f36, %f30, 0f391FCB8E, 0f3AAF85ED;
	fma.rn.f32 	%f37, %f36, %f30, 0f3C1D9856;
	fma.rn.f32 	%f38, %f37, %f30, 0f3D6357BB;
	fma.rn.f32 	%f39, %f38, %f30, 0f3E75FDEC;
	fma.rn.f32 	%f40, %f39, %f30, 0f3F317218;
	fma.rn.f32 	%f41, %f40, %f30, 0f3F800000;
	mul.f32 	%f42, %f41, %f35;
	mul.f32 	%f43, %f42, %f34;
	selp.f32 	%f151, %f32, %f43, %p5;
	@%p3 bra 	$L__BB1_3;
	mov.f32 	%f44, 0f40000000;
	add.rn.f32 	%f151, %f44, %f1;
$L__BB1_3:
	add.f32 	%f45, %f151, 0fBF800000;
	cvt.rzi.s32.f32 	%r53, %f45;
	setp.ge.s32 	%p6, %r53, %r1;
	@%p6 bra 	$L__BB1_40;
	cvt.rn.f32.s32 	%f46, %r2;
	mul.rn.f32 	%f47, %f2, %f46;
	neg.f32 	%f48, %f47;
	fma.rn.f32 	%f49, %f2, %f46, %f48;
	fma.rn.f32 	%f50, %f3, %f46, %f49;
	cvt.rni.f32.f32 	%f51, %f47;
	sub.f32 	%f52, %f47, %f51;
	add.f32 	%f53, %f52, %f50;
	fma.rn.f32 	%f54, %f53, 0f391FCB8E, 0f3AAF85ED;
	fma.rn.f32 	%f55, %f54, %f53, 0f3C1D9856;
	fma.rn.f32 	%f56, %f55, %f53, 0f3D6357BB;
	fma.rn.f32 	%f57, %f56, %f53, 0f3E75FDEC;
	fma.rn.f32 	%f58, %f57, %f53, 0f3F317218;
	fma.rn.f32 	%f59, %f58, %f53, 0f3F800000;
	cvt.rzi.s32.f32 	%r39, %f51;
	setp.gt.f32 	%p7, %f51, 0f00000000;
	selp.b32 	%r40, 0, -2097152000, %p7;
	add.s32 	%r41, %r40, 2130706432;
	mov.b32 	%f60, %r41;
	mul.f32 	%f61, %f59, %f60;
	shl.b32 	%r42, %r39, 23;
	sub.s32 	%r43, %r42, %r40;
	mov.b32 	%f62, %r43;
	mul.f32 	%f63, %f61, %f62;
	abs.f32 	%f64, %f47;
	setp.gt.f32 	%p8, %f64, 0f43180000;
	setp.lt.f32 	%p9, %f47, 0f00000000;
	selp.f32 	%f65, 0f00000000, 0f7F800000, %p9;
	selp.f32 	%f66, %f65, %f63, %p8;
	setp.eq.s32 	%p10, %r2, 0;
	abs.f32 	%f67, %f46;
	setp.num.f32 	%p11, %f67, %f67;
	mov.f32 	%f68, 0f40000000;
	add.rn.f32 	%f69, %f68, %f46;
	selp.f32 	%f70, %f66, %f69, %p11;
	selp.f32 	%f71, 0f3F800000, %f70, %p10;
	cvt.rzi.s32.f32 	%r4, %f71;
$L__BB1_5:
	setp.lt.u32 	%p12, %r1, 4;
	sub.s32 	%r6, %r53, %r4;
	add.s32 	%r7, %r4, %r53;
	mul.wide.s32 	%rd27, %r6, 4;
	add.s64 	%rd28, %rd3, %rd27;
	ld.global.f32 	%f72, [%rd28];
	add.s64 	%rd4, %rd1, %rd27;
	st.global.f32 	[%rd4], %f72;
	mul.wide.s32 	%rd29, %r7, 4;
	add.s64 	%rd30, %rd3, %rd29;
	ld.global.f32 	%f73, [%rd30];
	add.s64 	%rd5, %rd1, %rd29;
	st.global.f32 	[%rd5], %f73;
	bar.sync 	0;
	mul.lo.s32 	%r55, %r6, %r1;
	mul.lo.s32 	%r9, %r7, %r1;
	mov.b32 	%r58, 0;
	@%p12 bra 	$L__BB1_24;
	add.s64 	%rd54, %rd1, 8;
	mul.wide.s32 	%rd31, %r9, 4;
	add.s64 	%rd32, %rd2, 12;
	add.s64 	%rd55, %rd32, %rd31;
	mul.wide.s32 	%rd33, %r55, 4;
	add.s64 	%rd53, %rd32, %rd33;
	sub.s32 	%r54, %r4, %r53;
	mov.b32 	%r57, 0;
	mov.u32 	%r56, %r9;
$L__BB1_7:
	setp.eq.s32 	%p13, %r54, 0;
	@%p13 bra 	$L__BB1_9;
	mul.wide.s32 	%rd34, %r55, 4;
	add.s64 	%rd35, %rd2, %rd34;
	ld.global.f32 	%f74, [%rd35];
	ld.global.f32 	%f75, [%rd54+-8];
	mul.f32 	%f76, %f74, %f75;
	ld.global.f32 	%f77, [%rd4];
	sub.f32 	%f78, %f77, %f76;
	st.global.f32 	[%rd4], %f78;
$L__BB1_9:
	setp.eq.s32 	%p14, %r57, %r7;
	@%p14 bra 	$L__BB1_11;
	mul.wide.s32 	%rd36, %r56, 4;
	add.s64 	%rd37, %rd2, %rd36;
	ld.global.f32 	%f79, [%rd37];
	ld.global.f32 	%f80, [%rd54+-8];
	mul.f32 	%f81, %f79, %f80;
	ld.global.f32 	%f82, [%rd5];
	sub.f32 	%f83, %f82, %f81;
	st.global.f32 	[%rd5], %f83;
$L__BB1_11:
	add.s32 	%r15, %r57, 1;
	setp.eq.s32 	%p15, %r15, %r6;
	@%p15 bra 	$L__BB1_13;
	ld.global.f32 	%f84, [%rd53+-8];
	ld.global.f32 	%f85, [%rd54+-4];
	mul.f32 	%f86, %f84, %f85;
	ld.global.f32 	%f87, [%rd4];
	sub.f32 	%f88, %f87, %f86;
	st.global.f32 	[%rd4], %f88;
$L__BB1_13:
	setp.eq.s32 	%p16, %r15, %r7;
	@%p16 bra 	$L__BB1_15;
	ld.global.f32 	%f89, [%rd55+-8];
	ld.global.f32 	%f90, [%rd54+-4];
	mul.f32 	%f91, %f89, %f90;
	ld.global.f32 	%f92, [%rd5];
	sub.f32 	%f93, %f92, %f91;
	st.global.f32 	[%rd5], %f93;
$L__BB1_15:
	add.s32 	%r16, %r57, 2;
	setp.eq.s32 	%p17, %r16, %r6;
	@%p17 bra 	$L__BB1_17;
	ld.global.f32 	%f94, [%rd53+-4];
	ld.global.f32 	%f95, [%rd54];
	mul.f32 	%f96, %f94, %f95;
	ld.global.f32 	%f97, [%rd4];
	sub.f32 	%f98, %f97, %f96;
	st.global.f32 	[%rd4], %f98;
$L__BB1_17:
	setp.eq.s32 	%p18, %r16, %r7;
	@%p18 bra 	$L__BB1_19;
	ld.global.f32 	%f99, [%rd55+-4];
	ld.global.f32 	%f100, [%rd54];
	mul.f32 	%f101, %f99, %f100;
	ld.global.f32 	%f102, [%rd5];
	sub.f32 	%f103, %f102, %f101;
	st.global.f32 	[%rd5], %f103;
$L__BB1_19:
	add.s32 	%r17, %r57, 3;
	setp.eq.s32 	%p19, %r17, %r6;
	@%p19 bra 	$L__BB1_21;
	ld.global.f32 	%f104, [%rd53];
	ld.global.f32 	%f105, [%rd54+4];
	mul.f32 	%f106, %f104, %f105;
	ld.global.f32 	%f107, [%rd4];
	sub.f32 	%f108, %f107, %f106;
	st.global.f32 	[%rd4], %f108;
$L__BB1_21:
	setp.eq.s32 	%p20, %r17, %r7;
	@%p20 bra 	$L__BB1_23;
	ld.global.f32 	%f109, [%rd55];
	ld.global.f32 	%f110, [%rd54+4];
	mul.f32 	%f111, %f109, %f110;
	ld.global.f32 	%f112, [%rd5];
	sub.f32 	%f113, %f112, %f111;
	st.global.f32 	[%rd5], %f113;
$L__BB1_23:
	add.s32 	%r57, %r57, 4;
	add.s32 	%r56, %r56, 4;
	add.s64 	%rd55, %rd55, 16;
	add.s32 	%r55, %r55, 4;
	add.s64 	%rd54, %rd54, 16;
	add.s64 	%rd53, %rd53, 16;
	add.s32 	%r54, %r54, 4;
	and.b32  	%r58, %r1, 2044;
	setp.ne.s32 	%p21, %r57, %r58;
	@%p21 bra 	$L__BB1_7;
$L__BB1_24:
	and.b32  	%r24, %r1, 3;
	setp.eq.s32 	%p22, %r24, 0;
	@%p22 bra 	$L__BB1_39;
	mul.lo.s32 	%r25, %r6, %r1;
	setp.eq.s32 	%p23, %r58, %r6;
	mul.wide.u32 	%rd38, %r58, 4;
	add.s64 	%rd15, %rd1, %rd38;
	@%p23 bra 	$L__BB1_27;
	add.s32 	%r46, %r58, %r25;
	mul.wide.s32 	%rd39, %r46, 4;
	add.s64 	%rd40, %rd2, %rd39;
	ld.global.f32 	%f114, [%rd40];
	ld.global.f32 	%f115, [%rd15];
	mul.f32 	%f116, %f114, %f115;
	ld.global.f32 	%f117, [%rd4];
	sub.f32 	%f118, %f117, %f116;
	st.global.f32 	[%rd4], %f118;
$L__BB1_27:
	setp.eq.s32 	%p24, %r58, %r7;
	@%p24 bra 	$L__BB1_29;
	add.s32 	%r47, %r58, %r9;
	mul.wide.s32 	%rd41, %r47, 4;
	add.s64 	%rd42, %rd2, %rd41;
	ld.global.f32 	%f119, [%rd42];
	ld.global.f32 	%f120, [%rd15];
	mul.f32 	%f121, %f119, %f120;
	ld.global.f32 	%f122, [%rd5];
	sub.f32 	%f123, %f122, %f121;
	st.global.f32 	[%rd5], %f123;
$L__BB1_29:
	setp.eq.s32 	%p25, %r24, 1;
	@%p25 bra 	$L__BB1_39;
	add.s32 	%r48, %r58, 1;
	setp.eq.s32 	%p26, %r48, %r6;
	cvt.s64.s32 	%rd43, %r25;
	cvt.u64.u32 	%rd16, %r58;
	add.s64 	%rd44, %rd16, %rd43;
	shl.b64 	%rd45, %rd44, 2;
	add.s64 	%rd17, %rd2, %rd45;
	@%p26 bra 	$L__BB1_32;
	ld.global.f32 	%f124, [%rd17+4];
	ld.global.f32 	%f125, [%rd15+4];
	mul.f32 	%f126, %f124, %f125;
	ld.global.f32 	%f127, [%rd4];
	sub.f32 	%f128, %f127, %f126;
	st.global.f32 	[%rd4], %f128;
$L__BB1_32:
	setp.eq.s32 	%p27, %r48, %r7;
	cvt.s64.s32 	%rd46, %r9;
	add.s64 	%rd47, %rd16, %rd46;
	shl.b64 	%rd48, %rd47, 2;
	add.s64 	%rd18, %rd2, %rd48;
	@%p27 bra 	$L__BB1_34;
	ld.global.f32 	%f129, [%rd18+4];
	ld.global.f32 	%f130, [%rd15+4];
	mul.f32 	%f131, %f129, %f130;
	ld.global.f32 	%f132, [%rd5];
	sub.f32 	%f133, %f132, %f131;
	st.global.f32 	[%rd5], %f133;
$L__BB1_34:
	setp.eq.s32 	%p28, %r24, 2;
	add.s32 	%r26, %r58, 2;
	@%p28 bra 	$L__BB1_39;
	setp.eq.s32 	%p29, %r26, %r6;
	@%p29 bra 	$L__BB1_37;
	ld.global.f32 	%f134, [%rd17+8];
	ld.global.f32 	%f135, [%rd15+8];
	mul.f32 	%f136, %f134, %f135;
	ld.global.f32 	%f137, [%rd4];
	sub.f32 	%f138, %f137, %f136;
	st.global.f32 	[%rd4], %f138;
$L__BB1_37:
	setp.eq.s32 	%p30, %r26, %r7;
	@%p30 bra 	$L__BB1_39;
	ld.global.f32 	%f139, [%rd18+8];
	ld.global.f32 	%f140, [%rd15+8];
	mul.f32 	%f141, %f139, %f140;
	ld.global.f32 	%f142, [%rd5];
	sub.f32 	%f143, %f142, %f141;
	st.global.f32 	[%rd5], %f143;
$L__BB1_39:
	bar.sync 	0;
	ld.global.f32 	%f144, [%rd4];
	mad.lo.s32 	%r51, %r6, %r1, %r6;
	mul.wide.s32 	%rd49, %r51, 4;
	add.s64 	%rd50, %rd2, %rd49;
	ld.global.f32 	%f145, [%rd50];
	div.rn.f32 	%f146, %f144, %f145;
	st.global.f32 	[%rd4], %f146;
	add.s32 	%r52, %r9, %r7;
	mul.wide.s32 	%rd51, %r52, 4;
	add.s64 	%rd52, %rd2, %rd51;
	ld.global.f32 	%f147, [%rd52];
	div.rn.f32 	%f148, %f146, %f147;
	st.global.f32 	[%rd5], %f148;
	cvt.rn.f32.s32 	%f149, %r53;
	add.f32 	%f150, %f151, %f149;
	cvt.rzi.s32.f32 	%r53, %f150;
	setp.lt.s32 	%p31, %r53, %r1;
	@%p31 bra 	$L__BB1_5;
$L__BB1_40:
	ret;

}


// ===== COMPILED SASS (sm_100) =====

	.target	sm_100

	.elftype	@"ET_EXEC"


//--------------------- .note.nv.tkinfo           --------------------------
	.section	.note.nv.tkinfo,"",@"SHT_NOTE"
	.sectionflags	@"SHF_NOTE_NV_TKINFO"
	.tkinfo
        /*0018*/ 	.word	0x00000002
        /*0030*/ 	.string	""
        /*0030*/ 	.string	"ptxas"
        /*0030*/ 	.string	"Cuda compilation tools, release 13.0, V13.0.88"
        /*0030*/ 	.string	"Build cuda_13.0.r13.0/compiler.36424714_0"
        /*0030*/ 	.string	"-arch sm_100 -m 64 "



//--------------------- .note.nv.cuinfo           --------------------------
	.section	.note.nv.cuinfo,"",@"SHT_NOTE"
	.sectionflags	@"SHF_NOTE_NV_CUINFO"
        /*0018*/ 	.short	0x0002
        /*001a*/ 	.short	0x0064
        /*001c*/ 	.short	0x0082
	.zero		2


//--------------------- .nv.info                  --------------------------
	.section	.nv.info,"",@"SHT_CUDA_INFO"
	.align	4


	//----- nvinfo : EIATTR_REGCOUNT
	.align		4
        /*0000*/ 	.byte	0x04, 0x2f
        /*0002*/ 	.short	(.L_2 - .L_1)
	.align		4
.L_1:
        /*0004*/ 	.word	index@(_Z12FwdReductionPfS_)
        /*0008*/ 	.word	0x00000028


	//----- nvinfo : EIATTR_FRAME_SIZE
	.align		4
.L_2:
        /*000c*/ 	.byte	0x04, 0x11
        /*000e*/ 	.short	(.L_4 - .L_3)
	.align		4
.L_3:
        /*0010*/ 	.word	index@($__internal_1_$__cuda_sm3x_div_rn_noftz_f32_slowpath)
        /*0014*/ 	.word	0x00000010


	//----- nvinfo : EIATTR_FRAME_SIZE
	.align		4
.L_4:
        /*0018*/ 	.byte	0x04, 0x11
        /*001a*/ 	.short	(.L_6 - .L_5)
	.align		4
.L_5:
        /*001c*/ 	.word	index@(_Z12FwdReductionPfS_)
        /*0020*/ 	.word	0x00000010


	//----- nvinfo : EIATTR_REGCOUNT
	.align		4
.L_6:
        /*0024*/ 	.byte	0x04, 0x2f
        /*0026*/ 	.short	(.L_8 - .L_7)
	.align		4
.L_7:
        /*0028*/ 	.word	index@(_Z7BackSubPfS_S_)
        /*002c*/ 	.word	0x00000020


	//----- nvinfo : EIATTR_FRAME_SIZE
	.align		4
.L_8:
        /*0030*/ 	.byte	0x04, 0x11
        /*0032*/ 	.short	(.L_10 - .L_9)
	.align		4
.L_9:
        /*0034*/ 	.word	index@($__internal_0_$__cuda_sm3x_div_rn_noftz_f32_slowpath)
        /*0038*/ 	.word	0x00000000


	//----- nvinfo : EIATTR_FRAME_SIZE
	.align		4
.L_10:
        /*003c*/ 	.byte	0x04, 0x11
        /*003e*/ 	.short	(.L_12 - .L_11)
	.align		4
.L_11:
        /*0040*/ 	.word	index@(_Z7BackSubPfS_S_)
        /*0044*/ 	.word	0x00000000


	//----- nvinfo : EIATTR_MIN_STACK_SIZE
	.align		4
.L_12:
        /*0048*/ 	.byte	0x04, 0x12
        /*004a*/ 	.short	(.L_14 - .L_13)
	.align		4
.L_13:
        /*004c*/ 	.word	index@(_Z7BackSubPfS_S_)
        /*0050*/ 	.word	0x00000000


	//----- nvinfo : EIATTR_MIN_STACK_SIZE
	.align		4
.L_14:
        /*0054*/ 	.byte	0x04, 0x12
        /*0056*/ 	.short	(.L_16 - .L_15)
	.align		4
.L_15:
        /*0058*/ 	.word	index@(_Z12FwdReductionPfS_)
        /*005c*/ 	.word	0x00000010
.L_16:


//--------------------- .nv.compat                --------------------------
	.section	.nv.compat,"",@"SHT_CUDA_COMPAT_INFO"
	.align	4
        /*0000*/ 	.byte	0x02, 0x09, 0x00, 0x00, 0x02, 0x02, 0x01, 0x00, 0x02, 0x05, 0x05, 0x00, 0x03, 0x07, 0x01, 0x01
        /*0010*/ 	.byte	0x02, 0x03, 0x00, 0x00, 0x02, 0x06, 0x01, 0x00, 0x04, 0x0b, 0x08, 0x00, 0x01, 0x00, 0x00, 0x00
        /*0020*/ 	.byte	0x00, 0x00, 0x00, 0x00


//--------------------- .nv.info._Z7BackSubPfS_S_ --------------------------
	.section	.nv.info._Z7BackSubPfS_S_,"",@"SHT_CUDA_INFO"
	.sectionflags	@""
	.align	4


	//----- nvinfo : EIATTR_CUDA_API_VERSION
	.align		4
        /*0000*/ 	.byte	0x04, 0x37
        /*0002*/ 	.short	(.L_18 - .L_17)
.L_17:
        /*0004*/ 	.word	0x00000082


	//----- nvinfo : EIATTR_KPARAM_INFO
	.align		4
.L_18:
        /*0008*/ 	.byte	0x04, 0x17
        /*000a*/ 	.short	(.L_20 - .L_19)
.L_19:
        /*000c*/ 	.word	0x00000000
        /*0010*/ 	.short	0x0002
        /*0012*/ 	.short	0x0010
        /*0014*/ 	.byte	0x00, 0xf5, 0x21, 0x00


	//----- nvinfo : EIATTR_KPARAM_INFO
	.align		4
.L_20:
        /*0018*/ 	.byte	0x04, 0x17
        /*001a*/ 	.short	(.L_22 - .L_21)
.L_21:
        /*001c*/ 	.word	0x00000000
        /*0020*/ 	.short	0x0001
        /*0022*/ 	.short	0x0008
        /*0024*/ 	.byte	0x00, 0xf5, 0x21, 0x00


	//----- nvinfo : EIATTR_KPARAM_INFO
	.align		4
.L_22:
        /*0028*/ 	.byte	0x04, 0x17
        /*002a*/ 	.short	(.L_24 - .L_23)
.L_23:
        /*002c*/ 	.word	0x00000000
        /*0030*/ 	.short	0x0000
        /*0032*/ 	.short	0x0000
        /*0034*/ 	.byte	0x00, 0xf5, 0x21, 0x00


	//----- nvinfo : EIATTR_SPARSE_MMA_MASK
	.align		4
.L_24:
        /*0038*/ 	.byte	0x03, 0x50
        /*003a*/ 	.short	0x0000


	//----- nvinfo : EIATTR_MAXREG_COUNT
	.align		4
        /*003c*/ 	.byte	0x03, 0x1b
        /*003e*/ 	.short	0x00ff


	//----- nvinfo : EIATTR_NUM_BARRIERS
	.align		4
        /*0040*/ 	.byte	0x02, 0x4c
        /*0042*/ 	.byte	0x01
	.zero		1


	//----- nvinfo : EIATTR_MERCURY_ISA_VERSION
	.align		4
        /*0044*/ 	.byte	0x03, 0x5f
        /*0046*/ 	.short	0x0101


	//----- nvinfo : EIATTR_VRC_CTA_INIT_COUNT
	.align		4
        /*0048*/ 	.byte	0x02, 0x4a
	.zero		1
	.zero		1


	//----- nvinfo : EIATTR_EXIT_INSTR_OFFSETS
	.align		4
        /*004c*/ 	.byte	0x04, 0x1c
        /*004e*/ 	.short	(.L_26 - .L_25)


	//   ....[0]....
.L_25:
        /*0050*/ 	.word	0x00000480


	//   ....[1]....
        /*0054*/ 	.word	0x00001550


	//----- nvinfo : EIATTR_CRS_STACK_SIZE
	.align		4
.L_26:
        /*0058*/ 	.byte	0x04, 0x1e
        /*005a*/ 	.short	(.L_28 - .L_27)
.L_27:
        /*005c*/ 	.word	0x00000000


	//----- nvinfo : EIATTR_CBANK_PARAM_SIZE
	.align		4
.L_28:
        /*0060*/ 	.byte	0x03, 0x19
        /*0062*/ 	.short	0x0018


	//----- nvinfo : EIATTR_PARAM_CBANK
	.align		4
        /*0064*/ 	.byte	0x04, 0x0a
        /*0066*/ 	.short	(.L_30 - .L_29)
	.align		4
.L_29:
        /*0068*/ 	.word	index@(.nv.constant0._Z7BackSubPfS_S_)
        /*006c*/ 	.short	0x0380
        /*006e*/ 	.short	0x0018


	//----- nvinfo : EIATTR_SW_WAR
	.align		4
.L_30:
        /*0070*/ 	.byte	0x04, 0x36
        /*0072*/ 	.short	(.L_32 - .L_31)
.L_31:
        /*0074*/ 	.word	0x00000008
.L_32:


//--------------------- .nv.info._Z12FwdReductionPfS_ --------------------------
	.section	.nv.info._Z12FwdReductionPfS_,"",@"SHT_CUDA_INFO"
	.sectionflags	@""
	.align	4


	//----- nvinfo : EIATTR_CUDA_API_VERSION
	.align		4
        /*0000*/ 	.byte	0x04, 0x37
        /*0002*/ 	.short	(.L_34 - .L_33)
.L_33:
        /*0004*/ 	.word	0x00000082


	//----- nvinfo : EIATTR_KPARAM_INFO
	.align		4
.L_34:
        /*0008*/ 	.byte	0x04, 0x17
        /*000a*/ 	.short	(.L_36 - .L_35)
.L_35:
        /*000c*/ 	.word	0x00000000
        /*0010*/ 	.short	0x0001
        /*0012*/ 	.short	0x0008
        /*0014*/ 	.byte	0x00, 0xf5, 0x21, 0x00


	//----- nvinfo : EIATTR_KPARAM_INFO
	.align		4
.L_36:
        /*0018*/ 	.byte	0x04, 0x17
        /*001a*/ 	.short	(.L_38 - .L_37)
.L_37:
        /*001c*/ 	.word	0x00000000
        /*0020*/ 	.short	0x0000
        /*0022*/ 	.short	0x0000
        /*0024*/ 	.byte	0x00, 0xf5, 0x21, 0x00


	//----- nvinfo : EIATTR_SPARSE_MMA_MASK
	.align		4
.L_38:
        /*0028*/ 	.byte	0x03, 0x50
        /*002a*/ 	.short	0x0000


	//----- nvinfo : EIATTR_MAXREG_COUNT
	.align		4
        /*002c*/ 	.byte	0x03, 0x1b
        /*002e*/ 	.short	0x00ff


	//----- nvinfo : EIATTR_EXTERNS
	.align		4
        /*0030*/ 	.byte	0x04, 0x0f
        /*0032*/ 	.short	(.L_40 - .L_39)


	//   ....[0]....
	.align		4
.L_39:
        /*0034*/ 	.word	index@(vprintf)


	//----- nvinfo : EIATTR_MERCURY_ISA_VERSION
	.align		4
.L_40:
        /*0038*/ 	.byte	0x03, 0x5f
        /*003a*/ 	.short	0x0101


	//----- nvinfo : EIATTR_VRC_CTA_INIT_COUNT
	.align		4
        /*003c*/ 	.byte	0x02, 0x4a
	.zero		1
	.zero		1


	//----- nvinfo : EIATTR_SYSCALL_OFFSETS
	.align		4
        /*0040*/ 	.byte	0x04, 0x46
        /*0042*/ 	.short	(.L_42 - .L_41)


	//   ....[0]....
.L_41:
        /*0044*/ 	.word	0x00000630


	//----- nvinfo : EIATTR_EXIT_INSTR_OFFSETS
	.align		4
.L_42:
        /*0048*/ 	.byte	0x04, 0x1c
        /*004a*/ 	.short	(.L_44 - .L_43)


	//   ....[0]....
.L_43:
        /*004c*/ 	.word	0x00000340


	//   ....[1]....
        /*0050*/ 	.word	0x00000f80


	//----- nvinfo : EIATTR_CRS_STACK_SIZE
	.align		4
.L_44:
        /*0054*/ 	.byte	0x04, 0x1e
        /*0056*/ 	.short	(.L_46 - .L_45)
.L_45:
        /*0058*/ 	.word	0x00000000


	//----- nvinfo : EIATTR_CBANK_PARAM_SIZE
	.align		4
.L_46:
        /*005c*/ 	.byte	0x03, 0x19
        /*005e*/ 	.short	0x0010


	//----- nvinfo : EIATTR_PARAM_CBANK
	.align		4
        /*0060*/ 	.byte	0x04, 0x0a
        /*0062*/ 	.short	(.L_48 - .L_47)
	.align		4
.L_47:
        /*0064*/ 	.word	index@(.nv.constant0._Z12FwdReductionPfS_)
        /*0068*/ 	.short	0x0380
        /*006a*/ 	.short	0x0010


	//----- nvinfo : EIATTR_SW_WAR
	.align		4
.L_48:
        /*006c*/ 	.byte	0x04, 0x36
        /*006e*/ 	.short	(.L_50 - .L_49)
.L_49:
        /*0070*/ 	.word	0x00000008
.L_50:


//--------------------- .nv.callgraph             --------------------------
	.section	.nv.callgraph,"",@"SHT_CUDA_CALLGRAPH"
	.align	4
	.sectionentsize	8
	.align		4
        /*0000*/ 	.word	0x00000000
	.align		4
        /*0004*/ 	.word	0xffffffff
	.align		4
        /*0008*/ 	.word	index@(_Z12FwdReductionPfS_)
	.align		4
        /*000c*/ 	.word	index@(vprintf)
	.align		4
        /*0010*/ 	.word	0x00000000
	.align		4
        /*0014*/ 	.word	0xfffffffe
	.align		4
        /*0018*/ 	.word	0x00000000
	.align		4
        /*001c*/ 	.word	0xfffffffd
	.align		4
        /*0020*/ 	.word	0x00000000
	.align		4
        /*0024*/ 	.word	0xfffffffc


//--------------------- .nv.constant4             --------------------------
	.section	.nv.constant4,"a",@progbits
	.align	8
	.align		8
.nv.constant4:
        /*0000*/ 	.dword	$str
	.align		8
        /*0008*/ 	.dword	vprintf


//--------------------- .text._Z7BackSubPfS_S_    --------------------------
	.section	.text._Z7BackSubPfS_S_,"ax",@progbits
	.align	128
        .global         _Z7BackSubPfS_S_
        .type           _Z7BackSubPfS_S_,@function
        .size           _Z7BackSubPfS_S_,(.L_x_61 - _Z7BackSubPfS_S_)
        .other          _Z7BackSubPfS_S_,@"STO_CUDA_ENTRY STV_DEFAULT"
_Z7BackSubPfS_S_:
.text._Z7BackSubPfS_S_:
[----:B------:R-:W-:Y:S08]  /*0000*/  LDC R1, c[0x0][0x37c] ;  /* 0x0000df00ff017b82 */ /* 0x000ff00000000800 */
[----:B------:R-:W0:Y:S01]  /*0010*/  LDC R24, c[0x0][0x360] ;  /* 0x0000d800ff187b82 */ /* 0x000e220000000800 */
[----:B------:R-:W1:Y:S07]  /*0020*/  LDCU.64 UR8, c[0x0][0x358] ;  /* 0x00006b00ff0877ac */ /* 0x000e6e0008000a00 */
[----:B------:R-:W2:Y:S08]  /*0030*/  LDC.64 R2, c[0x0][0x380] ;  /* 0x0000e000ff027b82 */ /* 0x000eb00000000a00 */
[----:B------:R-:W3:Y:S01]  /*0040*/  LDC.64 R6, c[0x0][0x390] ;  /* 0x0000e400ff067b82 */ /* 0x000ee20000000a00 */
[----:B0-----:R-:W-:-:S04]  /*0050*/  IADD3 R5, PT, PT, R24, -0x1, RZ ;  /* 0xffffffff18057810 */ /* 0x001fc80007ffe0ff */
[----:B------:R-:W-:-:S05]  /*0060*/  SHF.R.U32.HI R5, RZ, 0x1, R5 ;  /* 0x00000001ff057819 */ /* 0x000fca0000011605 */
[----:B------:R-:W-:-:S04]  /*0070*/  IMAD R9, R5, R24, R5 ;  /* 0x0000001805097224 */ /* 0x000fc800078e0205 */
[----:B--2---:R-:W-:-:S05]  /*0080*/  IMAD.WIDE.U32 R2, R9, 0x4, R2 ;  /* 0x0000000409027825 */ /* 0x004fca00078e0002 */
[----:B-1----:R0:W2:Y:S01]  /*0090*/  LDG.E R9, desc[UR8][R2.64] ;  /* 0x0000000802097981 */ /* 0x0020a2000c1e1900 */
[----:B---3--:R-:W-:-:S05]  /*00a0*/  IMAD.WIDE.U32 R6, R5, 0x4, R6 ;  /* 0x0000000405067825 */ /* 0x008fca00078e0006 */
[----:B------:R-:W3:Y:S01]  /*00b0*/  LDG.E R0, desc[UR8][R6.64] ;  /* 0x0000000806007981 */ /* 0x000ee2000c1e1900 */
[----:B------:R-:W0:Y:S01]  /*00c0*/  S2UR UR4, SR_CTAID.X ;  /* 0x00000000000479c3 */ /* 0x000e220000002500 */
[----:B------:R-:W0:Y:S02]  /*00d0*/  S2R R13, SR_TID.X ;  /* 0x00000000000d7919 */ /* 0x000e240000002100 */
[----:B0-----:R-:W-:Y:S01]  /*00e0*/  IMAD R2, R24, UR4, R13 ;  /* 0x0000000418027c24 */ /* 0x001fe2000f8e020d */
[----:B--2---:R-:W0:Y:S08]  /*00f0*/  MUFU.RCP R4, R9 ;  /* 0x0000000900047308 */ /* 0x004e300000001000 */
[----:B---3--:R-:W1:Y:S01]  /*0100*/  FCHK P0, R0, R9 ;  /* 0x0000000900007302 */ /* 0x008e620000000000 */
[----:B0-----:R-:W-:-:S04]  /*0110*/  FFMA R11, -R9, R4, 1 ;  /* 0x3f800000090b7423 */ /* 0x001fc80000000104 */
[----:B------:R-:W-:-:S04]  /*0120*/  FFMA R11, R4, R11, R4 ;  /* 0x0000000b040b7223 */ /* 0x000fc80000000004 */
[----:B------:R-:W-:-:S04]  /*0130*/  FFMA R4, R0, R11, RZ ;  /* 0x0000000b00047223 */ /* 0x000fc800000000ff */
[----:B------:R-:W-:-:S04]  /*0140*/  FFMA R8, -R9, R4, R0 ;  /* 0x0000000409087223 */ /* 0x000fc80000000100 */
[----:B------:R-:W-:Y:S01]  /*0150*/  FFMA R3, R11, R8, R4 ;  /* 0x000000080b037223 */ /* 0x000fe20000000004 */
[----:B-1----:R-:W-:Y:S06]  /*0160*/  @!P0 BRA `(.L_x_0) ;  /* 0x0000000000108947 */ /* 0x002fec0003800000 */
[----:B------:R-:W-:Y:S02]  /*0170*/  MOV R3, R9 ;  /* 0x0000000900037202 */ /* 0x000fe40000000f00 */
[----:B------:R-:W-:-:S07]  /*0180*/  MOV R4, 0x1a0 ;  /* 0x000001a000047802 */ /* 0x000fce0000000f00 */
[----:B------:R-:W-:Y:S05]  /*0190*/  CALL.REL.NOINC `($__internal_0_$__cuda_sm3x_div_rn_noftz_f32_slowpath) ;  /* 0x0000001000f07944 */ /* 0x000fea0003c00000 */
[----:B------:R-:W-:-:S07]  /*01a0*/  IMAD.MOV.U32 R3, RZ, RZ, R0 ;  /* 0x000000ffff037224 */ /* 0x000fce00078e0000 */
.L_x_0:
[----:B------:R-:W-:Y:S01]  /*01b0*/  FFMA R0, RZ, 1.4426950216293334961, RZ ;  /* 0x3fb8aa3bff007823 */ /* 0x000fe200000000ff */
[----:B------:R-:W0:Y:S01]  /*01c0*/  LDC.64 R6, c[0x0][0x388] ;  /* 0x0000e200ff067b82 */ /* 0x000e220000000a00 */
[----:B------:R-:W-:Y:S01]  /*01d0*/  IADD3 R8, PT, PT, R2, 0x1, RZ ;  /* 0x0000000102087810 */ /* 0x000fe20007ffe0ff */
[----:B------:R-:W-:Y:S01]  /*01e0*/  BSSY.RECONVERGENT B0, `(.L_x_1) ;  /* 0x0000024000007945 */ /* 0x000fe20003800200 */
[----:B------:R-:W-:Y:S01]  /*01f0*/  FADD R0, RZ, R0 ;  /* 0x00000000ff007221 */ /* 0x000fe20000000000 */
[----:B------:R-:W-:Y:S01]  /*0200*/  IMAD.MOV.U32 R22, RZ, RZ, 0x3f800000 ;  /* 0x3f800000ff167424 */ /* 0x000fe200078e00ff */
[----:B------:R-:W-:Y:S02]  /*0210*/  ISETP.NE.AND P0, PT, R8, RZ, PT ;  /* 0x000000ff0800720c */ /* 0x000fe40003f05270 */
[----:B------:R-:W-:-:S04]  /*0220*/  FFMA R0, RZ, RZ, R0 ;  /* 0x000000ffff007223 */ /* 0x000fc80000000000 */
[----:B------:R-:W-:-:S04]  /*0230*/  FFMA R4, RZ, RZ, R0 ;  /* 0x000000ffff047223 */ /* 0x000fc80000000000 */
[----:B------:R-:W-:-:S04]  /*0240*/  FADD R0, R4, 1 ;  /* 0x3f80000004007421 */ /* 0x000fc80000000000 */
[----:B------:R-:W-:-:S04]  /*0250*/  FADD R9, R0, -1 ;  /* 0xbf80000000097421 */ /* 0x000fc80000000000 */
[----:B------:R-:W-:Y:S01]  /*0260*/  FADD R4, R4, -R9 ;  /* 0x8000000904047221 */ /* 0x000fe20000000000 */
[----:B------:R-:W-:Y:S06]  /*0270*/  @!P0 BRA `(.L_x_2) ;  /* 0x0000000000688947 */ /* 0x000fec0003800000 */
[----:B------:R-:W-:Y:S01]  /*0280*/  I2FP.F32.S32 R9, R8 ;  /* 0x0000000800097245 */ /* 0x000fe20000201400 */
[----:B------:R-:W-:-:S03]  /*0290*/  HFMA2 R15, -RZ, RZ, 0.64013671875, -15.109375 ;  /* 0x391fcb8eff0f7431 */ /* 0x000fc600000001ff */
[C---:B------:R-:W-:Y:S01]  /*02a0*/  FSETP.NAN.AND P2, PT, |R9|.reuse, |R9|, PT ;  /* 0x400000090900720b */ /* 0x040fe20003f48200 */
[----:B------:R-:W-:-:S04]  /*02b0*/  FMUL R8, R9, R0 ;  /* 0x0000000009087220 */ /* 0x000fc80000400000 */
[----:B------:R-:W1:Y:S01]  /*02c0*/  FRND R11, R8 ;  /* 0x00000008000b7307 */ /* 0x000e620000201000 */
[----:B------:R-:W-:Y:S01]  /*02d0*/  FFMA R13, R9, R0, -R8 ;  /* 0x00000000090d7223 */ /* 0x000fe20000000808 */
[----:B------:R-:W-:-:S03]  /*02e0*/  FSETP.GT.AND P1, PT, |R8|, 152, PT ;  /* 0x431800000800780b */ /* 0x000fc60003f24200 */
[----:B------:R-:W-:-:S03]  /*02f0*/  FFMA R13, R9, R4, R13 ;  /* 0x00000004090d7223 */ /* 0x000fc6000000000d */
[----:B------:R-:W2:Y:S01]  /*0300*/  F2I.NTZ R12, R8 ;  /* 0x00000008000c7305 */ /* 0x000ea20000203100 */
[----:B-1----:R-:W-:Y:S01]  /*0310*/  FADD R10, R8, -R11 ;  /* 0x8000000b080a7221 */ /* 0x002fe20000000000 */
[----:B------:R-:W-:-:S03]  /*0320*/  FSETP.GT.AND P0, PT, R11, RZ, PT ;  /* 0x000000ff0b00720b */ /* 0x000fc60003f04000 */
[----:B------:R-:W-:Y:S01]  /*0330*/  FADD R10, R10, R13 ;  /* 0x0000000d0a0a7221 */ /* 0x000fe20000000000 */
[----:B------:R-:W-:Y:S02]  /*0340*/  SEL R11, RZ, 0x83000000, P0 ;  /* 0x83000000ff0b7807 */ /* 0x000fe40000000000 */
[----:B------:R-:W-:Y:S01]  /*0350*/  FSETP.GEU.AND P0, PT, R8, RZ, PT ;  /* 0x000000ff0800720b */ /* 0x000fe20003f0e000 */
[----:B------:R-:W-:Y:S01]  /*0360*/  FFMA R13, R10, R15, 0.0013391353422775864601 ;  /* 0x3aaf85ed0a0d7423 */ /* 0x000fe2000000000f */
[----:B--2---:R-:W-:Y:S02]  /*0370*/  LEA R12, R12, -R11, 0x17 ;  /* 0x8000000b0c0c7211 */ /* 0x004fe400078eb8ff */
[----:B------:R-:W-:Y:S01]  /*0380*/  FSEL R22, RZ, +INF , !P0 ;  /* 0x7f800000ff167808 */ /* 0x000fe20004000000 */
[----:B------:R-:W-:-:S04]  /*0390*/  FFMA R13, R10, R13, 0.0096188392490148544312 ;  /* 0x3c1d98560a0d7423 */ /* 0x000fc8000000000d */
[----:B------:R-:W-:-:S04]  /*03a0*/  FFMA R13, R10, R13, 0.055503588169813156128 ;  /* 0x3d6357bb0a0d7423 */ /* 0x000fc8000000000d */
[----:B------:R-:W-:-:S04]  /*03b0*/  FFMA R13, R10, R13, 0.24022644758224487305 ;  /* 0x3e75fdec0a0d7423 */ /* 0x000fc8000000000d */
[----:B------:R-:W-:Y:S01]  /*03c0*/  FFMA R15, R10, R13, 0.69314718246459960938 ;  /* 0x3f3172180a0f7423 */ /* 0x000fe2000000000d */
[----:B------:R-:W-:-:S03]  /*03d0*/  VIADD R13, R11, 0x7f000000 ;  /* 0x7f0000000b0d7836 */ /* 0x000fc60000000000 */
[----:B------:R-:W-:-:S04]  /*03e0*/  FFMA R10, R10, R15, 1 ;  /* 0x3f8000000a0a7423 */ /* 0x000fc8000000000f */
[----:B------:R-:W-:-:S04]  /*03f0*/  FMUL R13, R13, R10 ;  /* 0x0000000a0d0d7220 */ /* 0x000fc80000400000 */
[----:B------:R-:W-:Y:S01]  /*0400*/  @!P1 FMUL R22, R12, R13 ;  /* 0x0000000d0c169220 */ /* 0x000fe20000400000 */
[----:B------:R-:W-:-:S07]  /*0410*/  @P2 FADD R22, R9, 2 ;  /* 0x4000000009162421 */ /* 0x000fce0000000000 */
.L_x_2:
[----:B------:R-:W-:Y:S05]  /*0420*/  BSYNC.RECONVERGENT B0 ;  /* 0x0000000000007941 */ /* 0x000fea0003800200 */
.L_x_1:
[----:B------:R-:W-:Y:S01]  /*0430*/  FADD R20, R22, -1 ;  /* 0xbf80000016147421 */ /* 0x000fe20000000000 */
[----:B0-----:R-:W-:-:S05]  /*0440*/  IMAD.WIDE.U32 R6, R5, 0x4, R6 ;  /* 0x0000000405067825 */ /* 0x001fca00078e0006 */
[----:B------:R-:W0:Y:S01]  /*0450*/  F2I.TRUNC.NTZ R20, R20 ;  /* 0x0000001400147305 */ /* 0x000e22000020f100 */
[----:B------:R1:W-:Y:S01]  /*0460*/  STG.E desc[UR8][R6.64], R3 ;  /* 0x0000000306007986 */ /* 0x0003e2000c101908 */
[----:B0-----:R-:W-:-:S13]  /*0470*/  ISETP.GE.AND P0, PT, R20, R24, PT ;  /* 0x000000181400720c */ /* 0x001fda0003f06270 */
[----:B-1----:R-:W-:Y:S05]  /*0480*/  @P0 EXIT ;  /* 0x000000000000094d */ /* 0x002fea0003800000 */
[----:B------:R-:W-:Y:S01]  /*0490*/  I2FP.F32.S32 R3, R2 ;  /* 0x0000000200037245 */ /* 0x000fe20000201400 */
[----:B------:R-:W-:-:S03]  /*04a0*/  IMAD.MOV.U32 R9, RZ, RZ, 0x391fcb8e ;  /* 0x391fcb8eff097424 */ /* 0x000fc600078e00ff */
[-C--:B------:R-:W-:Y:S01]  /*04b0*/  FSETP.NAN.AND P2, PT, |R3|, |R3|.reuse, PT ;  /* 0x400000030300720b */ /* 0x080fe20003f48200 */
[----:B------:R-:W-:-:S04]  /*04c0*/  FMUL R5, R0, R3 ;  /* 0x0000000300057220 */ /* 0x000fc80000400000 */
[----:B------:R-:W0:Y:S01]  /*04d0*/  FRND R6, R5 ;  /* 0x0000000500067307 */ /* 0x000e220000201000 */
[----:B------:R-:W-:Y:S01]  /*04e0*/  FFMA R7, R0, R3, -R5 ;  /* 0x0000000300077223 */ /* 0x000fe20000000805 */
[----:B------:R-:W-:-:S03]  /*04f0*/  FSETP.GEU.AND P1, PT, R5, RZ, PT ;  /* 0x000000ff0500720b */ /* 0x000fc60003f2e000 */
[----:B------:R-:W-:-:S03]  /*0500*/  FFMA R7, R4, R3, R7 ;  /* 0x0000000304077223 */ /* 0x000fc60000000007 */
[----:B------:R-:W1:Y:S01]  /*0510*/  F2I.NTZ R4, R5 ;  /* 0x0000000500047305 */ /* 0x000e620000203100 */
[----:B0-----:R-:W-:Y:S01]  /*0520*/  FADD R0, R5, -R6 ;  /* 0x8000000605007221 */ /* 0x001fe20000000000 */
[----:B------:R-:W-:-:S03]  /*0530*/  FSETP.GT.AND P0, PT, R6, RZ, PT ;  /* 0x000000ff0600720b */ /* 0x000fc60003f04000 */
[----:B------:R-:W-:-:S04]  /*0540*/  FADD R0, R7, R0 ;  /* 0x0000000007007221 */ /* 0x000fc80000000000 */
[C---:B------:R-:W-:Y:S01]  /*0550*/  FFMA R7, R0.reuse, R9, 0.0013391353422775864601 ;  /* 0x3aaf85ed00077423 */ /* 0x040fe20000000009 */
[----:B------:R-:W-:Y:S02]  /*0560*/  SEL R9, RZ, 0x83000000, P0 ;  /* 0x83000000ff097807 */ /* 0x000fe40000000000 */
[----:B------:R-:W-:Y:S01]  /*0570*/  FSETP.GT.AND P0, PT, |R5|, 152, PT ;  /* 0x431800000500780b */ /* 0x000fe20003f04200 */
[----:B------:R-:W-:Y:S01]  /*0580*/  FFMA R7, R0, R7, 0.0096188392490148544312 ;  /* 0x3c1d985600077423 */ /* 0x000fe20000000007 */
[----:B------:R-:W-:Y:S01]  /*0590*/  IADD3 R6, PT, PT, R9, 0x7f000000, RZ ;  /* 0x7f00000009067810 */ /* 0x000fe20007ffe0ff */
[----:B-1----:R-:W-:Y:S02]  /*05a0*/  IMAD R9, R4, 0x800000, -R9 ;  /* 0x0080000004097824 */ /* 0x002fe400078e0a09 */
[----:B------:R-:W-:-:S04]  /*05b0*/  FFMA R7, R0, R7, 0.055503588169813156128 ;  /* 0x3d6357bb00077423 */ /* 0x000fc80000000007 */
[----:B------:R-:W-:-:S04]  /*05c0*/  FFMA R7, R0, R7, 0.24022644758224487305 ;  /* 0x3e75fdec00077423 */ /* 0x000fc80000000007 */
[----:B------:R-:W-:-:S04]  /*05d0*/  FFMA R7, R0, R7, 0.69314718246459960938 ;  /* 0x3f31721800077423 */ /* 0x000fc80000000007 */
[----:B------:R-:W-:-:S04]  /*05e0*/  FFMA R7, R0, R7, 1 ;  /* 0x3f80000000077423 */ /* 0x000fc80000000007 */
[----:B------:R-:W-:-:S04]  /*05f0*/  FMUL R6, R7, R6 ;  /* 0x0000000607067220 */ /* 0x000fc80000400000 */
[----:B------:R-:W-:Y:S01]  /*0600*/  FMUL R6, R6, R9 ;  /* 0x0000000906067220 */ /* 0x000fe20000400000 */
[----:B------:R-:W-:Y:S01]  /*0610*/  @P0 FSEL R6, RZ, +INF , !P1 ;  /* 0x7f800000ff060808 */ /* 0x000fe20004800000 */
[----:B------:R-:W-:Y:S01]  /*0620*/  @P2 FADD R6, R3, 2 ;  /* 0x4000000003062421 */ /* 0x000fe20000000000 */
[----:B------:R-:W-:-:S04]  /*0630*/  ISETP.NE.AND P0, PT, R2, RZ, PT ;  /* 0x000000ff0200720c */ /* 0x000fc80003f05270 */
[----:B------:R-:W-:-:S04]  /*0640*/  FSEL R6, R6, 1, P0 ;  /* 0x3f80000006067808 */ /* 0x000fc80000000000 */
[----:B------:R0:W1:Y:S05]  /*0650*/  F2I.TRUNC.NTZ R21, R6 ;  /* 0x0000000600157305 */ /* 0x00006a000020f100 */
.L_x_25:
[----:B--2---:R-:W2:Y:S01]  /*0660*/  LDC.64 R4, c[0x0][0x390] ;  /* 0x0000e400ff047b82 */ /* 0x004ea20000000a00 */
[----:B-1----:R-:W-:-:S07]  /*0670*/  IADD3 R9, PT, PT, -R21, R20, RZ ;  /* 0x0000001415097210 */ /* 0x002fce0007ffe1ff */
[----:B0-----:R-:W1:Y:S01]  /*0680*/  LDC.64 R12, c[0x0][0x388] ;  /* 0x0000e200ff0c7b82 */ /* 0x001e620000000a00 */
[----:B--2---:R-:W-:-:S06]  /*0690*/  IMAD.WIDE R2, R9, 0x4, R4 ;  /* 0x0000000409027825 */ /* 0x004fcc00078e0204 */
[----:B------:R-:W2:Y:S01]  /*06a0*/  LDG.E R3, desc[UR8][R2.64] ;  /* 0x0000000802037981 */ /* 0x000ea2000c1e1900 */
[----:B------:R-:W-:Y:S02]  /*06b0*/  IMAD.IADD R8, R21, 0x1, R20 ;  /* 0x0000000115087824 */ /* 0x000fe400078e0214 */
[----:B-1----:R-:W-:-:S04]  /*06c0*/  IMAD.WIDE R10, R9, 0x4, R12 ;  /* 0x00000004090a7825 */ /* 0x002fc800078e020c */
[----:B------:R-:W-:Y:S01]  /*06d0*/  IMAD.WIDE R4, R8, 0x4, R4 ;  /* 0x0000000408047825 */ /* 0x000fe200078e0204 */
[----:B------:R-:W-:Y:S01]  /*06e0*/  ISETP.GE.U32.AND P0, PT, R24, 0x4, PT ;  /* 0x000000041800780c */ /* 0x000fe20003f06070 */
[----:B--2---:R1:W-:Y:S04]  /*06f0*/  STG.E desc[UR8][R10.64], R3 ;  /* 0x000000030a007986 */ /* 0x0043e8000c101908 */
[----:B------:R-:W2:Y:S01]  /*0700*/  LDG.E R5, desc[UR8][R4.64] ;  /* 0x0000000804057981 */ /* 0x000ea2000c1e1900 */
[C---:B------:R-:W-:Y:S01]  /*0710*/  IMAD.WIDE R12, R8.reuse, 0x4, R12 ;  /* 0x00000004080c7825 */ /* 0x040fe200078e020c */
[----:B------:R-:W-:Y:S05]  /*0720*/  WARPSYNC.ALL ;  /* 0x0000000000007948 */ /* 0x000fea0003800000 */
[----:B------:R-:W-:Y:S01]  /*0730*/  MOV R0, RZ ;  /* 0x000000ff00007202 */ /* 0x000fe20000000f00 */
[----:B------:R-:W-:Y:S01]  /*0740*/  IMAD R7, R8, R24, RZ ;  /* 0x0000001808077224 */ /* 0x000fe200078e02ff */
[----:B--2---:R1:W-:Y:S01]  /*0750*/  STG.E desc[UR8][R12.64], R5 ;  /* 0x000000050c007986 */ /* 0x0043e2000c101908 */
[----:B------:R-:W-:Y:S06]  /*0760*/  BAR.SYNC.DEFER_BLOCKING 0x0 ;  /* 0x0000000000007b1d */ /* 0x000fec0000010000 */
[----:B------:R-:W-:Y:S05]  /*0770*/  @!P0 BRA `(.L_x_3) ;  /* 0x0000000400a88947 */ /* 0x000fea0003800000 */
[----:B------:R-:W2:Y:S01]  /*0780*/  LDCU.128 UR4, c[0x0][0x380] ;  /* 0x00007000ff0477ac */ /* 0x000ea20008000c00 */
[----:B-1----:R-:W-:Y:S01]  /*0790*/  IMAD R5, R9, R24, RZ ;  /* 0x0000001809057224 */ /* 0x002fe200078e02ff */
[----:B------:R-:W-:Y:S01]  /*07a0*/  LOP3.LUT R0, R24, 0x7fc, RZ, 0xc0, !PT ;  /* 0x000007fc18007812 */ /* 0x000fe200078ec0ff */
[----:B--2---:R-:W-:-:S04]  /*07b0*/  UIADD3 UR4, UP0, UPT, UR4, 0xc, URZ ;  /* 0x0000000c04047890 */ /* 0x004fc8000ff1e0ff */
[----:B------:R-:W-:Y:S02]  /*07c0*/  UIADD3.X UR5, UPT, UPT, URZ, UR5, URZ, UP0, !UPT ;  /* 0x00000005ff057290 */ /* 0x000fe400087fe4ff */
[----:B------:R-:W-:Y:S01]  /*07d0*/  IMAD.U32 R2, RZ, RZ, UR4 ;  /* 0x00000004ff027e24 */ /* 0x000fe2000f8e00ff */
[----:B------:R-:W-:-:S03]  /*07e0*/  UIADD3 UR4, UP0, UPT, UR6, 0x8, URZ ;  /* 0x0000000806047890 */ /* 0x000fc6000ff1e0ff */
[----:B------:R-:W-:Y:S01]  /*07f0*/  MOV R3, UR5 ;  /* 0x0000000500037c02 */ /* 0x000fe20008000f00 */
[----:B------:R-:W-:Y:S02]  /*0800*/  UIADD3.X UR5, UPT, UPT, URZ, UR7, URZ, UP0, !UPT ;  /* 0x00000007ff057290 */ /* 0x000fe400087fe4ff */
[----:B------:R-:W-:-:S04]  /*0810*/  IMAD.WIDE R14, R7, 0x4, R2 ;  /* 0x00000004070e7825 */ /* 0x000fc800078e0202 */
[----:B------:R-:W-:Y:S01]  /*0820*/  IMAD.WIDE R2, R5, 0x4, R2 ;  /* 0x0000000405027825 */ /* 0x000fe200078e0202 */
[----:B------:R-:W-:Y:S02]  /*0830*/  MOV R25, R15 ;  /* 0x0000000f00197202 */ /* 0x000fe40000000f00 */
[----:B------:R-:W-:Y:S01]  /*0840*/  MOV R15, UR5 ;  /* 0x00000005000f7c02 */ /* 0x000fe20008000f00 */
[----:B------:R-:W-:Y:S01]  /*0850*/  IMAD.MOV.U32 R4, RZ, RZ, R2 ;  /* 0x000000ffff047224 */ /* 0x000fe200078e0002 */
[----:B------:R-:W-:Y:S01]  /*0860*/  MOV R23, R3 ;  /* 0x0000000300177202 */ /* 0x000fe20000000f00 */
[----:B------:R-:W-:Y:S01]  /*0870*/  IMAD.IADD R3, R21, 0x1, -R20 ;  /* 0x0000000115037824 */ /* 0x000fe200078e0a14 */
[----:B------:R-:W-:Y:S01]  /*0880*/  MOV R2, R7 ;  /* 0x0000000700027202 */ /* 0x000fe20000000f00 */
[----:B0-----:R-:W-:Y:S02]  /*0890*/  IMAD.MOV.U32 R6, RZ, RZ, R14 ;  /* 0x000000ffff067224 */ /* 0x001fe400078e000e */
[----:B------:R-:W-:Y:S01]  /*08a0*/  IMAD.U32 R14, RZ, RZ, UR4 ;  /* 0x00000004ff0e7e24 */ /* 0x000fe2000f8e00ff */
[----:B------:R-:W-:-:S06]  /*08b0*/  UMOV UR4, URZ ;  /* 0x000000ff00047c82 */ /* 0x000fcc0008000000 */
.L_x_14:
[----:B------:R-:W-:-:S13]  /*08c0*/  ISETP.NE.AND P1, PT, R3, RZ, PT ;  /* 0x000000ff0300720c */ /* 0x000fda0003f25270 */
[----:B------:R-:W0:Y:S01]  /*08d0*/  @P1 LDC.64 R16, c[0x0][0x380] ;  /* 0x0000e000ff101b82 */ /* 0x000e220000000a00 */
[----:B------:R-:W2:Y:S04]  /*08e0*/  @P1 LDG.E R27, desc[UR8][R14.64+-0x8] ;  /* 0xfffff8080e1b1981 */ /* 0x000ea8000c1e1900 */
[----:B------:R-:W2:Y:S01]  /*08f0*/  @P1 LDG.E R29, desc[UR8][R10.64] ;  /* 0x000000080a1d1981 */ /* 0x000ea2000c1e1900 */
[----:B0-----:R-:W-:-:S06]  /*0900*/  @P1 IMAD.WIDE R16, R5, 0x4, R16 ;  /* 0x0000000405101825 */ /* 0x001fcc00078e0210 */
[----:B------:R-:W2:Y:S01]  /*0910*/  @P1 LDG.E R16, desc[UR8][R16.64] ;  /* 0x0000000810101981 */ /* 0x000ea2000c1e1900 */
[----:B------:R-:W-:-:S13]  /*0920*/  ISETP.NE.AND P0, PT, R8, UR4, PT ;  /* 0x0000000408007c0c */ /* 0x000fda000bf05270 */
[----:B------:R-:W0:Y:S02]  /*0930*/  @P0 LDC.64 R18, c[0x0][0x380] ;  /* 0x0000e000ff120b82 */ /* 0x000e240000000a00 */
[----:B0-----:R-:W-:-:S04]  /*0940*/  @P0 IMAD.WIDE R18, R2, 0x4, R18 ;  /* 0x0000000402120825 */ /* 0x001fc800078e0212 */
[----:B--2---:R-:W-:-:S05]  /*0950*/  @P1 FFMA R27, -R16, R27, R29 ;  /* 0x0000001b101b1223 */ /* 0x004fca000000011d */
[----:B------:R0:W-:Y:S04]  /*0960*/  @P1 STG.E desc[UR8][R10.64], R27 ;  /* 0x0000001b0a001986 */ /* 0x0001e8000c101908 */
[----:B------:R1:W2:Y:S04]  /*0970*/  @P0 LDG.E R18, desc[UR8][R18.64] ;  /* 0x0000000812120981 */ /* 0x0002a8000c1e1900 */
[----:B------:R-:W2:Y:S04]  /*0980*/  @P0 LDG.E R29, desc[UR8][R14.64+-0x8] ;  /* 0xfffff8080e1d0981 */ /* 0x000ea8000c1e1900 */
[----:B------:R-:W2:Y:S01]  /*0990*/  @P0 LDG.E R26, desc[UR8][R12.64] ;  /* 0x000000080c1a0981 */ /* 0x000ea2000c1e1900 */
[----:B------:R-:W-:-:S06]  /*09a0*/  UIADD3 UR5, UPT, UPT, UR4, 0x1, URZ ;  /* 0x0000000104057890 */ /* 0x000fcc000fffe0ff */
[C---:B------:R-:W-:Y:S01]  /*09b0*/  ISETP.NE.AND P1, PT, R9.reuse, UR5, PT ;  /* 0x0000000509007c0c */ /* 0x040fe2000bf25270 */
[----:B------:R-:W-:Y:S02]  /*09c0*/  UIADD3 UR6, UPT, UPT, UR4, 0x2, URZ ;  /* 0x0000000204067890 */ /* 0x000fe4000fffe0ff */
[----:B------:R-:W-:Y:S01]  /*09d0*/  UIADD3 UR7, UPT, UPT, UR4, 0x3, URZ ;  /* 0x0000000304077890 */ /* 0x000fe2000fffe0ff */
[----:B------:R-:W-:Y:S01]  /*09e0*/  BSSY.RECONVERGENT B0, `(.L_x_4) ;  /* 0x0000011000007945 */ /* 0x000fe20003800200 */
[C---:B------:R-:W-:Y:S01]  /*09f0*/  ISETP.NE.AND P2, PT, R8.reuse, UR5, PT ;  /* 0x0000000508007c0c */ /* 0x040fe2000bf45270 */
[----:B------:R-:W-:Y:S01]  /*0a00*/  IMAD.MOV.U32 R16, RZ, RZ, R6 ;  /* 0x000000ffff107224 */ /* 0x000fe200078e0006 */
[C---:B------:R-:W-:Y:S02]  /*0a10*/  ISETP.NE.AND P3, PT, R9.reuse, UR6, PT ;  /* 0x0000000609007c0c */ /* 0x040fe4000bf65270 */
[----:B------:R-:W-:Y:S02]  /*0a20*/  ISETP.NE.AND P4, PT, R8, UR6, PT ;  /* 0x0000000608007c0c */ /* 0x000fe4000bf85270 */
[----:B------:R-:W-:-:S02]  /*0a30*/  ISETP.NE.AND P5, PT, R9, UR7, PT ;  /* 0x0000000709007c0c */ /* 0x000fc4000bfa5270 */
[----:B------:R-:W-:Y:S02]  /*0a40*/  MOV R17, R25 ;  /* 0x0000001900117202 */ /* 0x000fe40000000f00 */
[----:B-1----:R-:W-:Y:S01]  /*0a50*/  MOV R19, R23 ;  /* 0x0000001700137202 */ /* 0x002fe20000000f00 */
[----:B--2---:R-:W-:-:S05]  /*0a60*/  @P0 FFMA R29, -R18, R29, R26 ;  /* 0x0000001d121d0223 */ /* 0x004fca000000011a */
[----:B------:R0:W-:Y:S01]  /*0a70*/  @P0 STG.E desc[UR8][R12.64], R29 ;  /* 0x0000001d0c000986 */ /* 0x0001e2000c101908 */
[----:B------:R-:W-:Y:S01]  /*0a80*/  IMAD.MOV.U32 R18, RZ, RZ, R4 ;  /* 0x000000ffff127224 */ /* 0x000fe200078e0004 */
[----:B------:R-:W-:Y:S06]  /*0a90*/  @!P1 BRA `(.L_x_5) ;  /* 0x0000000000149947 */ /* 0x000fec0003800000 */
[----:B------:R-:W2:Y:S04]  /*0aa0*/  LDG.E R4, desc[UR8][R18.64+-0x8] ;  /* 0xfffff80812047981 */ /* 0x000ea8000c1e1900 */
[----:B------:R-:W2:Y:S04]  /*0ab0*/  LDG.E R23, desc[UR8][R14.64+-0x4] ;  /* 0xfffffc080e177981 */ /* 0x000ea8000c1e1900 */
[----:B------:R-:W2:Y:S02]  /*0ac0*/  LDG.E R25, desc[UR8][R10.64] ;  /* 0x000000080a197981 */ /* 0x000ea4000c1e1900 */
[----:B--2---:R-:W-:-:S05]  /*0ad0*/  FFMA R23, -R4, R23, R25 ;  /* 0x0000001704177223 */ /* 0x004fca0000000119 */
[----:B------:R1:W-:Y:S02]  /*0ae0*/  STG.E desc[UR8][R10.64], R23 ;  /* 0x000000170a007986 */ /* 0x0003e4000c101908 */
.L_x_5:
[----:B------:R-:W-:Y:S05]  /*0af0*/  BSYNC.RECONVERGENT B0 ;  /* 0x0000000000007941 */ /* 0x000fea0003800200 */
.L_x_4:
[----:B------:R-:W-:Y:S04]  /*0b00*/  BSSY.RECONVERGENT B0, `(.L_x_6) ;  /* 0x0000007000007945 */ /* 0x000fe80003800200 */
[----:B------:R-:W-:Y:S05]  /*0b10*/  @!P2 BRA `(.L_x_7) ;  /* 0x000000000014a947 */ /* 0x000fea0003800000 */
[----:B------:R-:W2:Y:S04]  /*0b20*/  LDG.E R4, desc[UR8][R16.64+-0x8] ;  /* 0xfffff80810047981 */ /* 0x000ea8000c1e1900 */
[----:B-1----:R-:W2:Y:S04]  /*0b30*/  LDG.E R23, desc[UR8][R14.64+-0x4] ;  /* 0xfffffc080e177981 */ /* 0x002ea8000c1e1900 */
[----:B------:R-:W2:Y:S02]  /*0b40*/  LDG.E R25, desc[UR8][R12.64] ;  /* 0x000000080c197981 */ /* 0x000ea4000c1e1900 */
[----:B--2---:R-:W-:-:S05]  /*0b50*/  FFMA R23, -R4, R23, R25 ;  /* 0x0000001704177223 */ /* 0x004fca0000000119 */
[----:B------:R2:W-:Y:S02]  /*0b60*/  STG.E desc[UR8][R12.64], R23 ;  /* 0x000000170c007986 */ /* 0x0005e4000c101908 */
.L_x_7:
[----:B------:R-:W-:Y:S05]  /*0b70*/  BSYNC.RECONVERGENT B0 ;  /* 0x0000000000007941 */ /* 0x000fea0003800200 */
.L_x_6:
[----:B------:R-:W-:Y:S04]  /*0b80*/  BSSY.RECONVERGENT B0, `(.L_x_8) ;  /* 0x0000007000007945 */ /* 0x000fe80003800200 */
[----:B------:R-:W-:Y:S05]  /*0b90*/  @!P3 BRA `(.L_x_9) ;  /* 0x000000000014b947 */ /* 0x000fea0003800000 */
[----:B------:R-:W3:Y:S04]  /*0ba0*/  LDG.E R4, desc[UR8][R18.64+-0x4] ;  /* 0xfffffc0812047981 */ /* 0x000ee8000c1e1900 */
[----:B-12---:R-:W3:Y:S04]  /*0bb0*/  LDG.E R23, desc[UR8][R14.64] ;  /* 0x000000080e177981 */ /* 0x006ee8000c1e1900 */
[----:B------:R-:W3:Y:S02]  /*0bc0*/  LDG.E R25, desc[UR8][R10.64] ;  /* 0x000000080a197981 */ /* 0x000ee4000c1e1900 */
[----:B---3--:R-:W-:-:S05]  /*0bd0*/  FFMA R23, -R4, R23, R25 ;  /* 0x0000001704177223 */ /* 0x008fca0000000119 */
[----:B------:R3:W-:Y:S02]  /*0be0*/  STG.E desc[UR8][R10.64], R23 ;  /* 0x000000170a007986 */ /* 0x0007e4000c101908 */
.L_x_9:
[----:B------:R-:W-:Y:S05]  /*0bf0*/  BSYNC.RECONVERGENT B0 ;  /* 0x0000000000007941 */ /* 0x000fea0003800200 */
.L_x_8:
[----:B------:R-:W-:Y:S04]  /*0c00*/  BSSY.RECONVERGENT B0, `(.L_x_10) ;  /* 0x0000007000007945 */ /* 0x000fe80003800200 */
[----:B------:R-:W-:Y:S05]  /*0c10*/  @!P4 BRA `(.L_x_11) ;  /* 0x000000000014c947 */ /* 0x000fea0003800000 */
[----:B------:R-:W4:Y:S04]  /*0c20*/  LDG.E R4, desc[UR8][R16.64+-0x4] ;  /* 0xfffffc0810047981 */ /* 0x000f28000c1e1900 */
[----:B-123--:R-:W4:Y:S04]  /*0c30*/  LDG.E R23, desc[UR8][R14.64] ;  /* 0x000000080e177981 */ /* 0x00ef28000c1e1900 */
[----:B------:R-:W4:Y:S02]  /*0c40*/  LDG.E R25, desc[UR8][R12.64] ;  /* 0x000000080c197981 */ /* 0x000f24000c1e1900 */
[----:B----4-:R-:W-:-:S05]  /*0c50*/  FFMA R23, -R4, R23, R25 ;  /* 0x0000001704177223 */ /* 0x010fca0000000119 */
[----:B------:R4:W-:Y:S02]  /*0c60*/  STG.E desc[UR8][R12.64], R23 ;  /* 0x000000170c007986 */ /* 0x0009e4000c101908 */
.L_x_11:
[----:B------:R-:W-:Y:S05]  /*0c70*/  BSYNC.RECONVERGENT B0 ;  /* 0x0000000000007941 */ /* 0x000fea0003800200 */
.L_x_10:
[----:B------:R-:W-:Y:S04]  /*0c80*/  BSSY.RECONVERGENT B0, `(.L_x_12) ;  /* 0x0000007000007945 */ /* 0x000fe80003800200 */
[----:B------:R-:W-:Y:S05]  /*0c90*/  @!P5 BRA `(.L_x_13) ;  /* 0x000000000014d947 */ /* 0x000fea0003800000 */
[----:B------:R-:W5:Y:S04]  /*0ca0*/  LDG.E R4, desc[UR8][R18.64] ;  /* 0x0000000812047981 */ /* 0x000f68000c1e1900 */
[----:B-1234-:R-:W5:Y:S04]  /*0cb0*/  LDG.E R23, desc[UR8][R14.64+0x4] ;  /* 0x000004080e177981 */ /* 0x01ef68000c1e1900 */
[----:B------:R-:W5:Y:S02]  /*0cc0*/  LDG.E R25, desc[UR8][R10.64] ;  /* 0x000000080a197981 */ /* 0x000f64000c1e1900 */
[----:B-----5:R-:W-:-:S05]  /*0cd0*/  FFMA R23, -R4, R23, R25 ;  /* 0x0000001704177223 */ /* 0x020fca0000000119 */
[----:B------:R1:W-:Y:S02]  /*0ce0*/  STG.E desc[UR8][R10.64], R23 ;  /* 0x000000170a007986 */ /* 0x0003e4000c101908 */
.L_x_13:
[----:B------:R-:W-:Y:S05]  /*0cf0*/  BSYNC.RECONVERGENT B0 ;  /* 0x0000000000007941 */ /* 0x000fea0003800200 */
.L_x_12:
[----:B------:R-:W-:-:S13]  /*0d00*/  ISETP.NE.AND P0, PT, R8, UR7, PT ;  /* 0x0000000708007c0c */ /* 0x000fda000bf05270 */
[----:B------:R-:W0:Y:S04]  /*0d10*/  @P0 LDG.E R4, desc[UR8][R16.64] ;  /* 0x0000000810040981 */ /* 0x000e28000c1e1900 */
[----:B-1234-:R1:W0:Y:S04]  /*0d20*/  @P0 LDG.E R23, desc[UR8][R14.64+0x4] ;  /* 0x000004080e170981 */ /* 0x01e228000c1e1900 */
[----:B------:R-:W0:Y:S01]  /*0d30*/  @P0 LDG.E R25, desc[UR8][R12.64] ;  /* 0x000000080c190981 */ /* 0x000e22000c1e1900 */
[----:B------:R-:W-:Y:S01]  /*0d40*/  UIADD3 UR4, UPT, UPT, UR4, 0x4, URZ ;  /* 0x0000000404047890 */ /* 0x000fe2000fffe0ff */
[----:B------:R-:W-:Y:S01]  /*0d50*/  IADD3 R6, P1, PT, R16, 0x10, RZ ;  /* 0x0000001010067810 */ /* 0x000fe20007f3e0ff */
[----:B------:R-:W-:Y:S01]  /*0d60*/  VIADD R5, R5, 0x4 ;  /* 0x0000000405057836 */ /* 0x000fe20000000000 */
[----:B------:R-:W-:-:S02]  /*0d70*/  IADD3 R2, PT, PT, R2, 0x4, RZ ;  /* 0x0000000402027810 */ /* 0x000fc40007ffe0ff */
[----:B-1----:R-:W-:Y:S02]  /*0d80*/  IADD3 R14, P2, PT, R14, 0x10, RZ ;  /* 0x000000100e0e7810 */ /* 0x002fe40007f5e0ff */
[----:B------:R-:W-:Y:S02]  /*0d90*/  IADD3 R3, PT, PT, R3, 0x4, RZ ;  /* 0x0000000403037810 */ /* 0x000fe40007ffe0ff */
[----:B------:R-:W-:Y:S01]  /*0da0*/  IADD3.X R15, PT, PT, RZ, R15, RZ, P2, !PT ;  /* 0x0000000fff0f7210 */ /* 0x000fe200017fe4ff */
[----:B0-----:R-:W-:Y:S01]  /*0db0*/  @P0 FFMA R27, -R4, R23, R25 ;  /* 0x00000017041b0223 */ /* 0x001fe20000000119 */
[----:B------:R-:W-:Y:S01]  /*0dc0*/  IADD3 R4, P3, PT, R18, 0x10, RZ ;  /* 0x0000001012047810 */ /* 0x000fe20007f7e0ff */
[----:B------:R-:W-:-:S03]  /*0dd0*/  IMAD.X R25, RZ, RZ, R17, P1 ;  /* 0x000000ffff197224 */ /* 0x000fc600008e0611 */
[----:B------:R2:W-:Y:S01]  /*0de0*/  @P0 STG.E desc[UR8][R12.64], R27 ;  /* 0x0000001b0c000986 */ /* 0x0005e2000c101908 */
[----:B------:R-:W-:Y:S01]  /*0df0*/  ISETP.NE.AND P0, PT, R0, UR4, PT ;  /* 0x0000000400007c0c */ /* 0x000fe2000bf05270 */
[----:B------:R-:W-:-:S12]  /*0e00*/  IMAD.X R23, RZ, RZ, R19, P3 ;  /* 0x000000ffff177224 */ /* 0x000fd800018e0613 */
[----:B--2---:R-:W-:Y:S05]  /*0e10*/  @P0 BRA `(.L_x_14) ;  /* 0xfffffff800a80947 */ /* 0x004fea000383ffff */
.L_x_3:
[----:B0-----:R-:W-:-:S13]  /*0e20*/  LOP3.LUT P0, R6, R24, 0x3, RZ, 0xc0, !PT ;  /* 0x0000000318067812 */ /* 0x001fda000780c0ff */
[----:B------:R-:W-:Y:S05]  /*0e30*/  @!P0 BRA `(.L_x_15) ;  /* 0x0000000400148947 */ /* 0x000fea0003800000 */
[----:B------:R-:W-:Y:S01]  /*0e40*/  ISETP.NE.AND P0, PT, R0, R9, PT ;  /* 0x000000090000720c */ /* 0x000fe20003f05270 */
[----:B-1----:R-:W0:Y:S01]  /*0e50*/  LDC.64 R2, c[0x0][0x388] ;  /* 0x0000e200ff027b82 */ /* 0x002e220000000a00 */
[----:B------:R-:W-:-:S11]  /*0e60*/  IMAD R17, R9, R24, RZ ;  /* 0x0000001809117224 */ /* 0x000fd600078e02ff */
[----:B------:R-:W1:Y:S01]  /*0e70*/  @P0 LDC.64 R4, c[0x0][0x380] ;  /* 0x0000e000ff040b82 */ /* 0x000e620000000a00 */
[----:B------:R-:W-:Y:S01]  /*0e80*/  @P0 IMAD.IADD R15, R17, 0x1, R0 ;  /* 0x00000001110f0824 */ /* 0x000fe200078e0200 */
[----:B------:R-:W2:Y:S01]  /*0e90*/  @P0 LDG.E R23, desc[UR8][R10.64] ;  /* 0x000000080a170981 */ /* 0x000ea2000c1e1900 */
[----:B0-----:R-:W-:-:S05]  /*0ea0*/  IMAD.WIDE.U32 R2, R0, 0x4, R2 ;  /* 0x0000000400027825 */ /* 0x001fca00078e0002 */
[----:B------:R-:W2:Y:S01]  /*0eb0*/  @P0 LDG.E R19, desc[UR8][R2.64] ;  /* 0x0000000802130981 */ /* 0x000ea2000c1e1900 */
[----:B-1----:R-:W-:-:S06]  /*0ec0*/  @P0 IMAD.WIDE R14, R15, 0x4, R4 ;  /* 0x000000040f0e0825 */ /* 0x002fcc00078e0204 */
[----:B------:R-:W2:Y:S01]  /*0ed0*/  @P0 LDG.E R14, desc[UR8][R14.64] ;  /* 0x000000080e0e0981 */ /* 0x000ea2000c1e1900 */
[----:B------:R-:W-:-:S13]  /*0ee0*/  ISETP.NE.AND P1, PT, R0, R8, PT ;  /* 0x000000080000720c */ /* 0x000fda0003f25270 */
[----:B------:R-:W0:Y:S01]  /*0ef0*/  @P1 LDC.64 R4, c[0x0][0x380] ;  /* 0x0000e000ff041b82 */ /* 0x000e220000000a00 */
[----:B------:R-:W-:-:S05]  /*0f00*/  @P1 IADD3 R25, PT, PT, R7, R0, RZ ;  /* 0x0000000007191210 */ /* 0x000fca0007ffe0ff */
[----:B0-----:R-:W-:-:S04]  /*0f10*/  @P1 IMAD.WIDE R4, R25, 0x4, R4 ;  /* 0x0000000419041825 */ /* 0x001fc800078e0204 */
[----:B--2---:R-:W-:-:S05]  /*0f20*/  @P0 FFMA R19, -R14, R19, R23 ;  /* 0x000000130e130223 */ /* 0x004fca0000000117 */
[----:B------:R0:W-:Y:S04]  /*0f30*/  @P0 STG.E desc[UR8][R10.64], R19 ;  /* 0x000000130a000986 */ /* 0x0001e8000c101908 */
[----:B------:R-:W2:Y:S04]  /*0f40*/  @P1 LDG.E R4, desc[UR8][R4.64] ;  /* 0x0000000804041981 */ /* 0x000ea8000c1e1900 */
[----:B------:R-:W2:Y:S04]  /*0f50*/  @P1 LDG.E R23, desc[UR8][R2.64] ;  /* 0x0000000802171981 */ /* 0x000ea8000c1e1900 */
[----:B------:R-:W2:Y:S01]  /*0f60*/  @P1 LDG.E R25, desc[UR8][R12.64] ;  /* 0x000000080c191981 */ /* 0x000ea2000c1e1900 */
[----:B------:R-:W-:Y:S01]  /*0f70*/  ISETP.NE.AND P0, PT, R6, 0x1, PT ;  /* 0x000000010600780c */ /* 0x000fe20003f05270 */
[----:B--2---:R-:W-:-:S05]  /*0f80*/  @P1 FFMA R23, -R4, R23, R25 ;  /* 0x0000001704171223 */ /* 0x004fca0000000119 */
[----:B------:R0:W-:Y:S07]  /*0f90*/  @P1 STG.E desc[UR8][R12.64], R23 ;  /* 0x000000170c001986 */ /* 0x0001ee000c101908 */
[----:B------:R-:W-:Y:S05]  /*0fa0*/  @!P0 BRA `(.L_x_15) ;  /* 0x0000000000b88947 */ /* 0x000fea0003800000 */
[----:B------:R-:W1:Y:S01]  /*0fb0*/  LDCU.64 UR4, c[0x0][0x380] ;  /* 0x00007000ff0477ac */ /* 0x000e620008000a00 */
[----:B------:R-:W-:Y:S01]  /*0fc0*/  VIADD R18, R0, 0x1 ;  /* 0x0000000100127836 */ /* 0x000fe20000000000 */
[----:B------:R-:W-:-:S04]  /*0fd0*/  IADD3 R5, P1, PT, R17, R0, RZ ;  /* 0x0000000011057210 */ /* 0x000fc80007f3e0ff */
[----:B------:R-:W-:Y:S02]  /*0fe0*/  ISETP.NE.AND P0, PT, R18, R9, PT ;  /* 0x000000091200720c */ /* 0x000fe40003f05270 */
[----:B------:R-:W-:Y:S02]  /*0ff0*/  LEA.HI.X.SX32 R14, R17, RZ, 0x1, P1 ;  /* 0x000000ff110e7211 */ /* 0x000fe400008f0eff */
[----:B-1----:R-:W-:-:S09]  /*1000*/  LEA R4, P1, R5, UR4, 0x2 ;  /* 0x0000000405047c11 */ /* 0x002fd2000f8210ff */
[----:B------:R-:W2:Y:S01]  /*1010*/  @P0 LDG.E R15, desc[UR8][R2.64+0x4] ;  /* 0x00000408020f0981 */ /* 0x000ea2000c1e1900 */
[----:B------:R-:W-:-:S03]  /*1020*/  LEA.HI.X R5, R5, UR5, R14, 0x2, P1 ;  /* 0x0000000505057c11 */ /* 0x000fc600088f140e */
[----:B------:R-:W2:Y:S04]  /*1030*/  @P0 LDG.E R17, desc[UR8][R10.64] ;  /* 0x000000080a110981 */ /* 0x000ea8000c1e1900 */
[----:B------:R-:W2:Y:S01]  /*1040*/  @P0 LDG.E R14, desc[UR8][R4.64+0x4] ;  /* 0x00000408040e0981 */ /* 0x000ea2000c1e1900 */
[----:B------:R-:W-:Y:S01]  /*1050*/  IADD3 R16, P1, PT, R7, R0, RZ ;  /* 0x0000000007107210 */ /* 0x000fe20007f3e0ff */
[----:B------:R-:W-:Y:S01]  /*1060*/  BSSY.RECONVERGENT B0, `(.L_x_16) ;  /* 0x000000e000007945 */ /* 0x000fe20003800200 */
[----:B--2---:R-:W-:-:S05]  /*1070*/  @P0 FFMA R17, -R14, R15, R17 ;  /* 0x0000000f0e110223 */ /* 0x004fca0000000111 */
[----:B------:R1:W-:Y:S01]  /*1080*/  @P0 STG.E desc[UR8][R10.64], R17 ;  /* 0x000000110a000986 */ /* 0x0003e2000c101908 */
[----:B------:R-:W-:Y:S02]  /*1090*/  ISETP.NE.AND P0, PT, R18, R8, PT ;  /* 0x000000081200720c */ /* 0x000fe40003f05270 */
[----:B------:R-:W-:Y:S02]  /*10a0*/  LEA.HI.X.SX32 R15, R7, RZ, 0x1, P1 ;  /* 0x000000ff070f7211 */ /* 0x000fe400008f0eff */
[----:B------:R-:W-:-:S04]  /*10b0*/  LEA R14, P2, R16, UR4, 0x2 ;  /* 0x00000004100e7c11 */ /* 0x000fc8000f8410ff */
[----:B------:R-:W-:Y:S02]  /*10c0*/  LEA.HI.X R15, R16, UR5, R15, 0x2, P2 ;  /* 0x00000005100f7c11 */ /* 0x000fe400090f140f */
[----:B------:R-:W-:-:S03]  /*10d0*/  ISETP.NE.AND P1, PT, R6, 0x2, PT ;  /* 0x000000020600780c */ /* 0x000fc60003f25270 */
[----:B-1----:R-:W-:Y:S10]  /*10e0*/  @!P0 BRA `(.L_x_17) ;  /* 0x0000000000148947 */ /* 0x002ff40003800000 */
[----:B------:R-:W2:Y:S04]  /*10f0*/  LDG.E R6, desc[UR8][R14.64+0x4] ;  /* 0x000004080e067981 */ /* 0x000ea8000c1e1900 */
[----:B------:R-:W2:Y:S04]  /*1100*/  LDG.E R17, desc[UR8][R2.64+0x4] ;  /* 0x0000040802117981 */ /* 0x000ea8000c1e1900 */
[----:B0-----:R-:W2:Y:S02]  /*1110*/  LDG.E R19, desc[UR8][R12.64] ;  /* 0x000000080c137981 */ /* 0x001ea4000c1e1900 */
[----:B--2---:R-:W-:-:S05]  /*1120*/  FFMA R17, -R6, R17, R19 ;  /* 0x0000001106117223 */ /* 0x004fca0000000113 */
[----:B------:R1:W-:Y:S02]  /*1130*/  STG.E desc[UR8][R12.64], R17 ;  /* 0x000000110c007986 */ /* 0x0003e4000c101908 */
.L_x_17:
[----:B------:R-:W-:Y:S05]  /*1140*/  BSYNC.RECONVERGENT B0 ;  /* 0x0000000000007941 */ /* 0x000fea0003800200 */
.L_x_16:
[----:B------:R-:W-:Y:S05]  /*1150*/  @!P1 BRA `(.L_x_15) ;  /* 0x00000000004c9947 */ /* 0x000fea0003800000 */
[----:B------:R-:W-:Y:S01]  /*1160*/  IADD3 R0, PT, PT, R0, 0x2, RZ ;  /* 0x0000000200007810 */ /* 0x000fe20007ffe0ff */
[----:B------:R-:W-:Y:S03]  /*1170*/  BSSY.RECONVERGENT B0, `(.L_x_18) ;  /* 0x0000009000007945 */ /* 0x000fe60003800200 */
[C---:B------:R-:W-:Y:S02]  /*1180*/  ISETP.NE.AND P0, PT, R0.reuse, R9, PT ;  /* 0x000000090000720c */ /* 0x040fe40003f05270 */
[----:B------:R-:W-:-:S11]  /*1190*/  ISETP.NE.AND P1, PT, R0, R8, PT ;  /* 0x000000080000720c */ /* 0x000fd60003f25270 */
[----:B------:R-:W-:Y:S05]  /*11a0*/  @!P0 BRA `(.L_x_19) ;  /* 0x0000000000148947 */ /* 0x000fea0003800000 */
[----:B------:R-:W2:Y:S04]  /*11b0*/  LDG.E R4, desc[UR8][R4.64+0x8] ;  /* 0x0000080804047981 */ /* 0x000ea8000c1e1900 */
[----:B-1----:R-:W2:Y:S04]  /*11c0*/  LDG.E R17, desc[UR8][R2.64+0x8] ;  /* 0x0000080802117981 */ /* 0x002ea8000c1e1900 */
[----:B0-----:R-:W2:Y:S02]  /*11d0*/  LDG.E R19, desc[UR8][R10.64] ;  /* 0x000000080a137981 */ /* 0x001ea4000c1e1900 */
[----:B--2---:R-:W-:-:S05]  /*11e0*/  FFMA R17, -R4, R17, R19 ;  /* 0x0000001104117223 */ /* 0x004fca0000000113 */
[----:B------:R2:W-:Y:S02]  /*11f0*/  STG.E desc[UR8][R10.64], R17 ;  /* 0x000000110a007986 */ /* 0x0005e4000c101908 */
.L_x_19:
[----:B------:R-:W-:Y:S05]  /*1200*/  BSYNC.RECONVERGENT B0 ;  /* 0x0000000000007941 */ /* 0x000fea0003800200 */
.L_x_18:
[----:B------:R-:W-:Y:S04]  /*1210*/  BSSY.RECONVERGENT B0, `(.L_x_15) ;  /* 0x0000007000007945 */ /* 0x000fe80003800200 */
[----:B------:R-:W-:Y:S05]  /*1220*/  @!P1 BRA `(.L_x_20) ;  /* 0x0000000000149947 */ /* 0x000fea0003800000 */
[----:B------:R-:W3:Y:S04]  /*1230*/  LDG.E R14, desc[UR8][R14.64+0x8] ;  /* 0x000008080e0e7981 */ /* 0x000ee8000c1e1900 */
[----:B------:R-:W3:Y:S04]  /*1240*/  LDG.E R3, desc[UR8][R2.64+0x8] ;  /* 0x0000080802037981 */ /* 0x000ee8000c1e1900 */
[----:B------:R-:W3:Y:S02]  /*1250*/  LDG.E R5, desc[UR8][R12.64] ;  /* 0x000000080c057981 */ /* 0x000ee4000c1e1900 */
[----:B---3--:R-:W-:-:S05]  /*1260*/  FFMA R5, -R14, R3, R5 ;  /* 0x000000030e057223 */ /* 0x008fca0000000105 */
[----:B------:R3:W-:Y:S02]  /*1270*/  STG.E desc[UR8][R12.64], R5 ;  /* 0x000000050c007986 */ /* 0x0007e4000c101908 */
.L_x_20:
[----:B------:R-:W-:Y:S05]  /*1280*/  BSYNC.RECONVERGENT B0 ;  /* 0x0000000000007941 */ /* 0x000fea0003800200 */
.L_x_15:
[----:B-1----:R-:W1:Y:S08]  /*1290*/  LDC.64 R2, c[0x0][0x380] ;  /* 0x0000e000ff027b82 */ /* 0x002e700000000a00 */
[----:B------:R-:W-:Y:S01]  /*12a0*/  BAR.SYNC.DEFER_BLOCKING 0x0 ;  /* 0x0000000000007b1d */ /* 0x000fe20000010000 */
[----:B------:R-:W-:-:S04]  /*12b0*/  IMAD R9, R9, R24, R9 ;  /* 0x0000001809097224 */ /* 0x000fc800078e0209 */
[----:B-1----:R-:W-:Y:S01]  /*12c0*/  IMAD.WIDE R2, R9, 0x4, R2 ;  /* 0x0000000409027825 */ /* 0x002fe200078e0202 */
[----:B------:R-:W4:Y:S05]  /*12d0*/  LDG.E R0, desc[UR8][R10.64] ;  /* 0x000000080a007981 */ /* 0x000f2a000c1e1900 */
[----:B------:R-:W5:Y:S01]  /*12e0*/  LDG.E R3, desc[UR8][R2.64] ;  /* 0x0000000802037981 */ /* 0x000f62000c1e1900 */
[----:B------:R-:W-:Y:S01]  /*12f0*/  BSSY.RECONVERGENT B0, `(.L_x_21) ;  /* 0x000000c000007945 */ /* 0x000fe20003800200 */
[----:B-----5:R-:W3:Y:S08]  /*1300*/  MUFU.RCP R4, R3 ;  /* 0x0000000300047308 */ /* 0x020ef00000001000 */
[----:B----4-:R-:W1:Y:S01]  /*1310*/  FCHK P0, R0, R3 ;  /* 0x0000000300007302 */ /* 0x010e620000000000 */
[----:B---3--:R-:W-:-:S04]  /*1320*/  FFMA R5, -R3, R4, 1 ;  /* 0x3f80000003057423 */ /* 0x008fc80000000104 */
[----:B------:R-:W-:-:S04]  /*1330*/  FFMA R5, R4, R5, R4 ;  /* 0x0000000504057223 */ /* 0x000fc80000000004 */
[----:B------:R-:W-:-:S04]  /*1340*/  FFMA R4, R0, R5, RZ ;  /* 0x0000000500047223 */ /* 0x000fc800000000ff */
[----:B------:R-:W-:-:S04]  /*1350*/  FFMA R6, -R3, R4, R0 ;  /* 0x0000000403067223 */ /* 0x000fc80000000100 */
[----:B------:R-:W-:Y:S01]  /*1360*/  FFMA R5, R5, R6, R4 ;  /* 0x0000000605057223 */ /* 0x000fe20000000004 */
[----:B-1----:R-:W-:Y:S06]  /*1370*/  @!P0 BRA `(.L_x_22) ;  /* 0x00000000000c8947 */ /* 0x002fec0003800000 */
[----:B------:R-:W-:-:S07]  /*1380*/  MOV R4, 0x13a0 ;  /* 0x000013a000047802 */ /* 0x000fce0000000f00 */
[----:B0-2---:R-:W-:Y:S05]  /*1390*/  CALL.REL.NOINC `($__internal_0_$__cuda_sm3x_div_rn_noftz_f32_slowpath) ;  /* 0x0000000000707944 */ /* 0x005fea0003c00000 */
[----:B------:R-:W-:-:S07]  /*13a0*/  IMAD.MOV.U32 R5, RZ, RZ, R0 ;  /* 0x000000ffff057224 */ /* 0x000fce00078e0000 */
.L_x_22:
[----:B------:R-:W-:Y:S05]  /*13b0*/  BSYNC.RECONVERGENT B0 ;  /* 0x0000000000007941 */ /* 0x000fea0003800200 */
.L_x_21:
[----:B------:R-:W1:Y:S01]  /*13c0*/  LDC.64 R2, c[0x0][0x380] ;  /* 0x0000e000ff027b82 */ /* 0x000e620000000a00 */
[----:B------:R-:W-:Y:S01]  /*13d0*/  IADD3 R7, PT, PT, R8, R7, RZ ;  /* 0x0000000708077210 */ /* 0x000fe20007ffe0ff */
[----:B------:R3:W-:Y:S04]  /*13e0*/  STG.E desc[UR8][R10.64], R5 ;  /* 0x000000050a007986 */ /* 0x0007e8000c101908 */
[----:B-1----:R-:W-:-:S06]  /*13f0*/  IMAD.WIDE R2, R7, 0x4, R2 ;  /* 0x0000000407027825 */ /* 0x002fcc00078e0202 */
[----:B------:R-:W4:Y:S01]  /*1400*/  LDG.E R3, desc[UR8][R2.64] ;  /* 0x0000000802037981 */ /* 0x000f22000c1e1900 */
[----:B------:R-:W-:Y:S01]  /*1410*/  BSSY.RECONVERGENT B0, `(.L_x_23) ;  /* 0x000000d000007945 */ /* 0x000fe20003800200 */
[----:B----4-:R-:W1:Y:S08]  /*1420*/  MUFU.RCP R0, R3 ;  /* 0x0000000300007308 */ /* 0x010e700000001000 */
[----:B------:R-:W4:Y:S01]  /*1430*/  FCHK P0, R5, R3 ;  /* 0x0000000305007302 */ /* 0x000f220000000000 */
[----:B-1----:R-:W-:-:S04]  /*1440*/  FFMA R7, -R3, R0, 1 ;  /* 0x3f80000003077423 */ /* 0x002fc80000000100 */
[----:B------:R-:W-:-:S04]  /*1450*/  FFMA R0, R0, R7, R0 ;  /* 0x0000000700007223 */ /* 0x000fc80000000000 */
[----:B------:R-:W-:-:S04]  /*1460*/  FFMA R4, R0, R5, RZ ;  /* 0x0000000500047223 */ /* 0x000fc800000000ff */
[----:B------:R-:W-:-:S04]  /*1470*/  FFMA R7, -R3, R4, R5 ;  /* 0x0000000403077223 */ /* 0x000fc80000000105 */
[----:B------:R-:W-:Y:S01]  /*1480*/  FFMA R7, R0, R7, R4 ;  /* 0x0000000700077223 */ /* 0x000fe20000000004 */
[----:B---34-:R-:W-:Y:S06]  /*1490*/  @!P0 BRA `(.L_x_24) ;  /* 0x0000000000108947 */ /* 0x018fec0003800000 */
[----:B------:R-:W-:Y:S01]  /*14a0*/  IMAD.MOV.U32 R0, RZ, RZ, R5 ;  /* 0x000000ffff007224 */ /* 0x000fe200078e0005 */
[----:B------:R-:W-:-:S07]  /*14b0*/  MOV R4, 0x14d0 ;  /* 0x000014d000047802 */ /* 0x000fce0000000f00 */
[----:B0-2---:R-:W-:Y:S05]  /*14c0*/  CALL.REL.NOINC `($__internal_0_$__cuda_sm3x_div_rn_noftz_f32_slowpath) ;  /* 0x0000000000247944 */ /* 0x005fea0003c00000 */
[----:B------:R-:W-:-:S07]  /*14d0*/  MOV R7, R0 ;  /* 0x0000000000077202 */ /* 0x000fce0000000f00 */
.L_x_24:
[----:B------:R-:W-:Y:S05]  /*14e0*/  BSYNC.RECONVERGENT B0 ;  /* 0x0000000000007941 */ /* 0x000fea0003800200 */
.L_x_23:
[----:B------:R-:W-:Y:S01]  /*14f0*/  I2FP.F32.S32 R3, R20 ;  /* 0x0000001400037245 */ /* 0x000fe20000201400 */
[----:B------:R3:W-:Y:S04]  /*1500*/  STG.E desc[UR8][R12.64], R7 ;  /* 0x000000070c007986 */ /* 0x0007e8000c101908 */
[----:B------:R-:W-:-:S04]  /*1510*/  FADD R3, R3, R22 ;  /* 0x0000001603037221 */ /* 0x000fc80000000000 */
[----:B------:R-:W1:Y:S02]  /*1520*/  F2I.TRUNC.NTZ R20, R3 ;  /* 0x0000000300147305 */ /* 0x000e64000020f100 */
[----:B-1----:R-:W-:-:S13]  /*1530*/  ISETP.GE.AND P0, PT, R20, R24, PT ;  /* 0x000000181400720c */ /* 0x002fda0003f06270 */
[----:B---3--:R-:W-:Y:S05]  /*1540*/  @!P0 BRA `(.L_x_25) ;  /* 0xfffffff000448947 */ /* 0x008fea000383ffff */
[----:B------:R-:W-:Y:S05]  /*1550*/  EXIT ;  /* 0x000000000000794d */ /* 0x000fea0003800000 */
        .weak           $__internal_0_$__cuda_sm3x_div_rn_noftz_f32_slowpath
        .type           $__internal_0_$__cuda_sm3x_div_rn_noftz_f32_slowpath,@function
        .size           $__internal_0_$__cuda_sm3x_div_rn_noftz_f32_slowpath,(.L_x_61 - $__internal_0_$__cuda_sm3x_div_rn_noftz_f32_slowpath)
$__internal_0_$__cuda_sm3x_div_rn_noftz_f32_slowpath:
[----:B------:R-:W-:Y:S01]  /*1560*/  SHF.R.U32.HI R6, RZ, 0x17, R3 ;  /* 0x00000017ff067819 */ /* 0x000fe20000011603 */
[----:B------:R-:W-:Y:S01]  /*1570*/  BSSY.RECONVERGENT B1, `(.L_x_26) ;  /* 0x0000062000017945 */ /* 0x000fe20003800200 */
[----:B------:R-:W-:Y:S02]  /*1580*/  SHF.R.U32.HI R9, RZ, 0x17, R0 ;  /* 0x00000017ff097819 */ /* 0x000fe40000011600 */
[----:B------:R-:W-:Y:S02]  /*1590*/  LOP3.LUT R6, R6, 0xff, RZ, 0xc0, !PT ;  /* 0x000000ff06067812 */ /* 0x000fe400078ec0ff */
[----:B------:R-:W-:-:S03]  /*15a0*/  LOP3.LUT R15, R9, 0xff, RZ, 0xc0, !PT ;  /* 0x000000ff090f7812 */ /* 0x000fc600078ec0ff */
[----:B------:R-:W-:Y:S01]  /*15b0*/  VIADD R16, R6, 0xffffffff ;  /* 0xffffffff06107836 */ /* 0x000fe20000000000 */
[----:B------:R-:W-:-:S04]  /*15c0*/  IADD3 R14, PT, PT, R15, -0x1, RZ ;  /* 0xffffffff0f0e7810 */ /* 0x000fc80007ffe0ff */
[----:B------:R-:W-:-:S04]  /*15d0*/  ISETP.GT.U32.AND P0, PT, R16, 0xfd, PT ;  /* 0x000000fd1000780c */ /* 0x000fc80003f04070 */
[----:B------:R-:W-:-:S13]  /*15e0*/  ISETP.GT.U32.OR P0, PT, R14, 0xfd, P0 ;  /* 0x000000fd0e00780c */ /* 0x000fda0000704470 */
[----:B------:R-:W-:Y:S01]  /*15f0*/  @!P0 IMAD.MOV.U32 R9, RZ, RZ, RZ ;  /* 0x000000ffff098224 */ /* 0x000fe200078e00ff */
[----:B------:R-:W-:Y:S06]  /*1600*/  @!P0 BRA `(.L_x_27) ;  /* 0x00000000005c8947 */ /* 0x000fec0003800000 */
[----:B------:R-:W-:Y:S02]  /*1610*/  FSETP.GTU.FTZ.AND P0, PT, |R0|, +INF , PT ;  /* 0x7f8000000000780b */ /* 0x000fe40003f1c200 */
[----:B------:R-:W-:-:S04]  /*1620*/  FSETP.GTU.FTZ.AND P1, PT, |R3|, +INF , PT ;  /* 0x7f8000000300780b */ /* 0x000fc80003f3c200 */
[----:B------:R-:W-:-:S13]  /*1630*/  PLOP3.LUT P0, PT, P0, P1, PT, 0xf8, 0x8f ;  /* 0x00000000008f781c */ /* 0x000fda0000703f70 */
[----:B------:R-:W-:Y:S05]  /*1640*/  @P0 BRA `(.L_x_28) ;  /* 0x00000004004c0947 */ /* 0x000fea0003800000 */
[----:B------:R-:W-:-:S13]  /*1650*/  LOP3.LUT P0, RZ, R3, 0x7fffffff, R0, 0xc8, !PT ;  /* 0x7fffffff03ff7812 */ /* 0x000fda000780c800 */
[----:B------:R-:W-:Y:S05]  /*1660*/  @!P0 BRA `(.L_x_29) ;  /* 0x00000004003c8947 */ /* 0x000fea0003800000 */
[C---:B------:R-:W-:Y:S02]  /*1670*/  FSETP.NEU.FTZ.AND P0, PT, |R0|.reuse, +INF , PT ;  /* 0x7f8000000000780b */ /* 0x040fe40003f1d200 */
[----:B------:R-:W-:Y:S02]  /*1680*/  FSETP.NEU.FTZ.AND P2, PT, |R3|, +INF , PT ;  /* 0x7f8000000300780b */ /* 0x000fe40003f5d200 */
[----:B------:R-:W-:-:S11]  /*1690*/  FSETP.NEU.FTZ.AND P1, PT, |R0|, +INF , PT ;  /* 0x7f8000000000780b */ /* 0x000fd60003f3d200 */
[----:B------:R-:W-:Y:S05]  /*16a0*/  @!P2 BRA !P0, `(.L_x_29) ;  /* 0x00000004002ca947 */ /* 0x000fea0004000000 */
[----:B------:R-:W-:-:S04]  /*16b0*/  LOP3.LUT P0, RZ, R0, 0x7fffffff, RZ, 0xc0, !PT ;  /* 0x7fffffff00ff7812 */ /* 0x000fc8000780c0ff */
[----:B------:R-:W-:-:S13]  /*16c0*/  PLOP3.LUT P0, PT, P2, P0, PT, 0x2f, 0xf2 ;  /* 0x0000000000f2781c */ /* 0x000fda0001700577 */
[----:B------:R-:W-:Y:S05]  /*16d0*/  @P0 BRA `(.L_x_30) ;  /* 0x0000000400180947 */ /* 0x000fea0003800000 */
[----:B------:R-:W-:-:S04]  /*16e0*/  LOP3.LUT P0, RZ, R3, 0x7fffffff, RZ, 0xc0, !PT ;  /* 0x7fffffff03ff7812 */ /* 0x000fc8000780c0ff */
[----:B------:R-:W-:-:S13]  /*16f0*/  PLOP3.LUT P0, PT, P1, P0, PT, 0x2f, 0xf2 ;  /* 0x0000000000f2781c */ /* 0x000fda0000f00577 */
[----:B------:R-:W-:Y:S05]  /*1700*/  @P0 BRA `(.L_x_31) ;  /* 0x0000000400000947 */ /* 0x000fea0003800000 */
[----:B------:R-:W-:Y:S02]  /*1710*/  ISETP.GE.AND P0, PT, R14, RZ, PT ;  /* 0x000000ff0e00720c */ /* 0x000fe40003f06270 */
[----:B------:R-:W-:-:S11]  /*1720*/  ISETP.GE.AND P1, PT, R16, RZ, PT ;  /* 0x000000ff1000720c */ /* 0x000fd60003f26270 */
[----:B------:R-:W-:Y:S01]  /*1730*/  @P0 MOV R9, RZ ;  /* 0x000000ff00090202 */ /* 0x000fe20000000f00 */
[----:B------:R-:W-:Y:S02]  /*1740*/  @!P0 IMAD.MOV.U32 R9, RZ, RZ, -0x40 ;  /* 0xffffffc0ff098424 */ /* 0x000fe400078e00ff */
[----:B------:R-:W-:Y:S01]  /*1750*/  @!P0 FFMA R0, R0, 1.84467440737095516160e+19, RZ ;  /* 0x5f80000000008823 */ /* 0x000fe200000000ff */
[----:B------:R-:W-:Y:S02]  /*1760*/  @!P1 FFMA R3, R3, 1.84467440737095516160e+19, RZ ;  /* 0x5f80000003039823 */ /* 0x000fe400000000ff */
[----:B------:R-:W-:-:S07]  /*1770*/  @!P1 IADD3 R9, PT, PT, R9, 0x40, RZ ;  /* 0x0000004009099810 */ /* 0x000fce0007ffe0ff */
.L_x_27:
[----:B------:R-:W-:Y:S01]  /*1780*/  LEA R14, R6, 0xc0800000, 0x17 ;  /* 0xc0800000060e7811 */ /* 0x000fe200078eb8ff */
[----:B------:R-:W-:Y:S01]  /*1790*/  BSSY.RECONVERGENT B2, `(.L_x_32) ;  /* 0x0000036000027945 */ /* 0x000fe20003800200 */
[----:B------:R-:W-:-:S03]  /*17a0*/  IADD3 R15, PT, PT, R15, -0x7f, RZ ;  /* 0xffffff810f0f7810 */ /* 0x000fc60007ffe0ff */
[----:B------:R-:W-:Y:S02]  /*17b0*/  IMAD.IADD R16, R3, 0x1, -R14 ;  /* 0x0000000103107824 */ /* 0x000fe400078e0a0e */
[C---:B------:R-:W-:Y:S02]  /*17c0*/  IMAD R0, R15.reuse, -0x800000, R0 ;  /* 0xff8000000f007824 */ /* 0x040fe400078e0200 */
[----:B------:R0:W1:Y:S01]  /*17d0*/  MUFU.RCP R3, R16 ;  /* 0x0000001000037308 */ /* 0x0000620000001000 */
[----:B------:R-:W-:Y:S01]  /*17e0*/  FADD.FTZ R17, -R16, -RZ ;  /* 0x800000ff10117221 */ /* 0x000fe20000010100 */
[----:B0-----:R-:W-:-:S05]  /*17f0*/  IADD3 R16, PT, PT, R15, 0x7f, -R6 ;  /* 0x0000007f0f107810 */ /* 0x001fca0007ffe806 */
[----:B------:R-:W-:Y:S02]  /*1800*/  IMAD.IADD R9, R16, 0x1, R9 ;  /* 0x0000000110097824 */ /* 0x000fe400078e0209 */
[----:B-1----:R-:W-:-:S04]  /*1810*/  FFMA R14, R3, R17, 1 ;  /* 0x3f800000030e7423 */ /* 0x002fc80000000011 */
[----:B------:R-:W-:-:S04]  /*1820*/  FFMA R3, R3, R14, R3 ;  /* 0x0000000e03037223 */ /* 0x000fc80000000003 */
[----:B------:R-:W-:-:S04]  /*1830*/  FFMA R14, R0, R3, RZ ;  /* 0x00000003000e7223 */ /* 0x000fc800000000ff */
[----:B------:R-:W-:-:S04]  /*1840*/  FFMA R18, R17, R14, R0 ;  /* 0x0000000e11127223 */ /* 0x000fc80000000000 */
[----:B------:R-:W-:-:S04]  /*1850*/  FFMA R14, R3, R18, R14 ;  /* 0x00000012030e7223 */ /* 0x000fc8000000000e */
[----:B------:R-:W-:-:S04]  /*1860*/  FFMA R17, R17, R14, R0 ;  /* 0x0000000e11117223 */ /* 0x000fc80000000000 */
[----:B------:R-:W-:-:S05]  /*1870*/  FFMA R0, R3, R17, R14 ;  /* 0x0000001103007223 */ /* 0x000fca000000000e */
[----:B------:R-:W-:-:S04]  /*1880*/  SHF.R.U32.HI R6, RZ, 0x17, R0 ;  /* 0x00000017ff067819 */ /* 0x000fc80000011600 */
[----:B------:R-:W-:-:S04]  /*1890*/  LOP3.LUT R6, R6, 0xff, RZ, 0xc0, !PT ;  /* 0x000000ff06067812 */ /* 0x000fc800078ec0ff */
[----:B------:R-:W-:-:S05]  /*18a0*/  IADD3 R15, PT, PT, R6, R9, RZ ;  /* 0x00000009060f7210 */ /* 0x000fca0007ffe0ff */
[----:B------:R-:W-:-:S05]  /*18b0*/  VIADD R6, R15, 0xffffffff ;  /* 0xffffffff0f067836 */ /* 0x000fca0000000000 */
[----:B------:R-:W-:-:S13]  /*18c0*/  ISETP.GE.U32.AND P0, PT, R6, 0xfe, PT ;  /* 0x000000fe0600780c */ /* 0x000fda0003f06070 */
[----:B------:R-:W-:Y:S05]  /*18d0*/  @!P0 BRA `(.L_x_33) ;  /* 0x0000000000808947 */ /* 0x000fea0003800000 */
[----:B------:R-:W-:-:S13]  /*18e0*/  ISETP.GT.AND P0, PT, R15, 0xfe, PT ;  /* 0x000000fe0f00780c */ /* 0x000fda0003f04270 */
[----:B------:R-:W-:Y:S05]  /*18f0*/  @P0 BRA `(.L_x_34) ;  /* 0x00000000006c0947 */ /* 0x000fea0003800000 */
[----:B------:R-:W-:-:S13]  /*1900*/  ISETP.GE.AND P0, PT, R15, 0x1, PT ;  /* 0x000000010f00780c */ /* 0x000fda0003f06270 */
[----:B------:R-:W-:Y:S05]  /*1910*/  @P0 BRA `(.L_x_35) ;  /* 0x0000000000740947 */ /* 0x000fea0003800000 */
[----:B------:R-:W-:Y:S02]  /*1920*/  ISETP.GE.AND P0, PT, R15, -0x18, PT ;  /* 0xffffffe80f00780c */ /* 0x000fe40003f06270 */
[----:B------:R-:W-:-:S11]  /*1930*/  LOP3.LUT R0, R0, 0x80000000, RZ, 0xc0, !PT ;  /* 0x8000000000007812 */ /* 0x000fd600078ec0ff */
[----:B------:R-:W-:Y:S05]  /*1940*/  @!P0 BRA `(.L_x_35) ;  /* 0x0000000000688947 */ /* 0x000fea0003800000 */
[-CC-:B------:R-:W-:Y:S01]  /*1950*/  FFMA.RZ R6, R3, R17.reuse, R14.reuse ;  /* 0x0000001103067223 */ /* 0x180fe2000000c00e */
[C---:B------:R-:W-:Y:S02]  /*1960*/  ISETP.NE.AND P2, PT, R15.reuse, RZ, PT ;  /* 0x000000ff0f00720c */ /* 0x040fe40003f45270 */
[----:B------:R-:W-:Y:S02]  /*1970*/  ISETP.NE.AND P1, PT, R15, RZ, PT ;  /* 0x000000ff0f00720c */ /* 0x000fe40003f25270 */
[----:B------:R-:W-:Y:S01]  /*1980*/  LOP3.LUT R9, R6, 0x7fffff, RZ, 0xc0, !PT ;  /* 0x007fffff06097812 */ /* 0x000fe200078ec0ff */
[CCC-:B------:R-:W-:Y:S01]  /*1990*/  FFMA.RP R6, R3.reuse, R17.reuse, R14.reuse ;  /* 0x0000001103067223 */ /* 0x1c0fe2000000800e */
[----:B------:R-:W-:Y:S01]  /*19a0*/  FFMA.RM R3, R3, R17, R14 ;  /* 0x0000001103037223 */ /* 0x000fe2000000400e */
[----:B------:R-:W-:Y:S01]  /*19b0*/  IADD3 R14, PT, PT, R15, 0x20, RZ ;  /* 0x000000200f0e7810 */ /* 0x000fe20007ffe0ff */
[----:B------:R-:W-:Y:S01]  /*19c0*/  IMAD.MOV R15, RZ, RZ, -R15 ;  /* 0x000000ffff0f7224 */ /* 0x000fe200078e0a0f */
[----:B------:R-:W-:-:S02]  /*19d0*/  LOP3.LUT R9, R9, 0x800000, RZ, 0xfc, !PT ;  /* 0x0080000009097812 */ /* 0x000fc400078efcff */
[----:B------:R-:W-:Y:S02]  /*19e0*/  FSETP.NEU.FTZ.AND P0, PT, R6, R3, PT ;  /* 0x000000030600720b */ /* 0x000fe40003f1d000 */
[----:B------:R-:W-:Y:S02]  /*19f0*/  SHF.L.U32 R14, R9, R14, RZ ;  /* 0x0000000e090e7219 */ /* 0x000fe400000006ff */
[----:B------:R-:W-:Y:S02]  /*1a00*/  SEL R6, R15, RZ, P2 ;  /* 0x000000ff0f067207 */ /* 0x000fe40001000000 */
[----:B------:R-:W-:Y:S02]  /*1a10*/  ISETP.NE.AND P1, PT, R14, RZ, P1 ;  /* 0x000000ff0e00720c */ /* 0x000fe40000f25270 */
[----:B------:R-:W-:Y:S02]  /*1a20*/  SHF.R.U32.HI R6, RZ, R6, R9 ;  /* 0x00000006ff067219 */ /* 0x000fe40000011609 */
[----:B------:R-:W-:-:S02]  /*1a30*/  PLOP3.LUT P0, PT, P0, P1, PT, 0xf8, 0x8f ;  /* 0x00000000008f781c */ /* 0x000fc40000703f70 */
[----:B------:R-:W-:Y:S02]  /*1a40*/  SHF.R.U32.HI R14, RZ, 0x1, R6 ;  /* 0x00000001ff0e7819 */ /* 0x000fe40000011606 */
[----:B------:R-:W-:-:S04]  /*1a50*/  SEL R3, RZ, 0x1, !P0 ;  /* 0x00000001ff037807 */ /* 0x000fc80004000000 */
[----:B------:R-:W-:-:S04]  /*1a60*/  LOP3.LUT R3, R3, 0x1, R14, 0xf8, !PT ;  /* 0x0000000103037812 */ /* 0x000fc800078ef80e */
[----:B------:R-:W-:-:S04]  /*1a70*/  LOP3.LUT R3, R3, R6, RZ, 0xc0, !PT ;  /* 0x0000000603037212 */ /* 0x000fc800078ec0ff */
[----:B------:R-:W-:-:S04]  /*1a80*/  IADD3 R3, PT, PT, R14, R3, RZ ;  /* 0x000000030e037210 */ /* 0x000fc80007ffe0ff */
[----:B------:R-:W-:Y:S01]  /*1a90*/  LOP3.LUT R0, R3, R0, RZ, 0xfc, !PT ;  /* 0x0000000003007212 */ /* 0x000fe200078efcff */
[----:B------:R-:W-:Y:S06]  /*1aa0*/  BRA `(.L_x_35) ;  /* 0x0000000000107947 */ /* 0x000fec0003800000 */
.L_x_34:
[----:B------:R-:W-:-:S04]  /*1ab0*/  LOP3.LUT R0, R0, 0x80000000, RZ, 0xc0, !PT ;  /* 0x8000000000007812 */ /* 0x000fc800078ec0ff */
[----:B------:R-:W-:Y:S01]  /*1ac0*/  LOP3.LUT R0, R0, 0x7f800000, RZ, 0xfc, !PT ;  /* 0x7f80000000007812 */ /* 0x000fe200078efcff */
[----:B------:R-:W-:Y:S06]  /*1ad0*/  BRA `(.L_x_35) ;  /* 0x0000000000047947 */ /* 0x000fec0003800000 */
.L_x_33:
[----:B------:R-:W-:-:S07]  /*1ae0*/  IMAD R0, R9, 0x800000, R0 ;  /* 0x0080000009007824 */ /* 0x000fce00078e0200 */
.L_x_35:
[----:B------:R-:W-:Y:S05]  /*1af0*/  BSYNC.RECONVERGENT B2 ;  /* 0x0000000000027941 */ /* 0x000fea0003800200 */
.L_x_32:
[----:B------:R-:W-:Y:S05]  /*1b00*/  BRA `(.L_x_36) ;  /* 0x0000000000207947 */ /* 0x000fea0003800000 */
.L_x_31:
[----:B------:R-:W-:-:S04]  /*1b10*/  LOP3.LUT R0, R3, 0x80000000, R0, 0x48, !PT ;  /* 0x8000000003007812 */ /* 0x000fc800078e4800 */
[----:B------:R-:W-:Y:S01]  /*1b20*/  LOP3.LUT R0, R0, 0x7f800000, RZ, 0xfc, !PT ;  /* 0x7f80000000007812 */ /* 0x000fe200078efcff */
[----:B------:R-:W-:Y:S06]  /*1b30*/  BRA `(.L_x_36) ;  /* 0x0000000000147947 */ /* 0x000fec0003800000 */
.L_x_30:
[----:B------:R-:W-:Y:S01]  /*1b40*/  LOP3.LUT R0, R3, 0x80000000, R0, 0x48, !PT ;  /* 0x8000000003007812 */ /* 0x000fe200078e4800 */
[----:B------:R-:W-:Y:S06]  /*1b50*/  BRA `(.L_x_36) ;  /* 0x00000000000c7947 */ /* 0x000fec0003800000 */
.L_x_29:
[----:B------:R-:W0:Y:S01]  /*1b60*/  MUFU.RSQ R0, -QNAN ;  /* 0xffc0000000007908 */ /* 0x000e220000001400 */
[----:B------:R-:W-:Y:S05]  /*1b70*/  BRA `(.L_x_36) ;  /* 0x0000000000047947 */ /* 0x000fea0003800000 */
.L_x_28:
[----:B------:R-:W-:-:S07]  /*1b80*/  FADD.FTZ R0, R0, R3 ;  /* 0x0000000300007221 */ /* 0x000fce0000010000 */
.L_x_36:
[----:B------:R-:W-:Y:S05]  /*1b90*/  BSYNC.RECONVERGENT B1 ;  /* 0x0000000000017941 */ /* 0x000fea0003800200 */
.L_x_26:
[----:B------:R-:W-:Y:S01]  /*1ba0*/  MOV R14, R4 ;  /* 0x00000004000e7202 */ /* 0x000fe20000000f00 */
[----:B------:R-:W-:-:S04]  /*1bb0*/  IMAD.MOV.U32 R15, RZ, RZ, 0x0 ;  /* 0x00000000ff0f7424 */ /* 0x000fc800078e00ff */
[----:B0-----:R-:W-:Y:S05]  /*1bc0*/  RET.REL.NODEC R14 `(_Z7BackSubPfS_S_) ;  /* 0xffffffe40e0c7950 */ /* 0x001fea0003c3ffff */
.L_x_37:
[----:B------:R-:W-:-:S00]  /*1bd0*/  BRA `(.L_x_37) ;  /* 0xfffffffc00fc7947 */ /* 0x000fc0000383ffff */
[----:B------:R-:W-:-:S00]  /*1be0*/  NOP ;  /* 0x0000000000007918 */ /* 0x000fc00000000000 */
        /* <DEDUP_REMOVED lines=9> */
.L_x_61:


//--------------------- .text._Z12FwdReductionPfS_ --------------------------
	.section	.text._Z12FwdReductionPfS_,"ax",@progbits
	.align	128
        .global         _Z12FwdReductionPfS_
        .type           _Z12FwdReductionPfS_,@function
        .size           _Z12FwdReductionPfS_,(.L_x_62 - _Z12FwdReductionPfS_)
        .other          _Z12FwdReductionPfS_,@"STO_CUDA_ENTRY STV_DEFAULT"
_Z12FwdReductionPfS_:
.text._Z12FwdReductionPfS_:
[----:B------:R-:W0:Y:S01]  /*0000*/  LDC R1, c[0x0][0x37c] ;  /* 0x0000df00ff017b82 */ /* 0x000e220000000800 */
[----:B------:R-:W1:Y:S01]  /*0010*/  S2R R2, SR_TID.X ;  /* 0x0000000000027919 */ /* 0x000e620000002100 */
[----:B------:R-:W2:Y:S06]  /*0020*/  LDCU UR5, c[0x0][0x2fc] ;  /* 0x00005f80ff0577ac */ /* 0x000eac0008000800 */
[----:B------:R-:W1:Y:S01]  /*0030*/  S2UR UR6, SR_CTAID.X ;  /* 0x00000000000679c3 */ /* 0x000e620000002500 */
[----:B------:R-:W-:Y:S01]  /*0040*/  FFMA R0, RZ, 1.4426950216293334961, RZ ;  /* 0x3fb8aa3bff007823 */ /* 0x000fe200000000ff */
[----:B0-----:R-:W-:Y:S01]  /*0050*/  IADD3 R1, PT, PT, R1, -0x10, RZ ;  /* 0xfffffff001017810 */ /* 0x001fe20007ffe0ff */
[----:B------:R-:W0:Y:S01]  /*0060*/  LDCU UR4, c[0x0][0x2f8] ;  /* 0x00005f00ff0477ac */ /* 0x000e220008000800 */
[----:B------:R-:W-:Y:S01]  /*0070*/  BSSY.RECONVERGENT B0, `(.L_x_38) ;  /* 0x0000029000007945 */ /* 0x000fe20003800200 */
[----:B------:R-:W-:Y:S01]  /*0080*/  FADD R0, RZ, R0 ;  /* 0x00000000ff007221 */ /* 0x000fe20000000000 */
[----:B------:R-:W-:-:S02]  /*0090*/  IMAD.MOV.U32 R24, RZ, RZ, 0x3f800000 ;  /* 0x3f800000ff187424 */ /* 0x000fc400078e00ff */
[----:B------:R-:W1:Y:S01]  /*00a0*/  LDC R25, c[0x0][0x360] ;  /* 0x0000d800ff197b82 */ /* 0x000e620000000800 */
[----:B------:R-:W-:Y:S01]  /*00b0*/  FFMA R0, RZ, RZ, R0 ;  /* 0x000000ffff007223 */ /* 0x000fe20000000000 */
[----:B0-----:R-:W-:Y:S01]  /*00c0*/  IADD3 R18, P1, PT, R1, UR4, RZ ;  /* 0x0000000401127c10 */ /* 0x001fe2000ff3e0ff */
[----:B-1----:R-:W-:Y:S02]  /*00d0*/  IMAD R19, R25, UR6, R2 ;  /* 0x0000000619137c24 */ /* 0x002fe4000f8e0202 */
[----:B------:R-:W-:-:S03]  /*00e0*/  FFMA R2, RZ, RZ, R0 ;  /* 0x000000ffff027223 */ /* 0x000fc60000000000 */
[----:B------:R-:W-:Y:S01]  /*00f0*/  IADD3 R0, PT, PT, R19, 0x1, RZ ;  /* 0x0000000113007810 */ /* 0x000fe20007ffe0ff */
[----:B------:R-:W-:-:S03]  /*0100*/  FADD R3, R2, 1 ;  /* 0x3f80000002037421 */ /* 0x000fc60000000000 */
[----:B------:R-:W-:Y:S01]  /*0110*/  ISETP.NE.AND P0, PT, R0, RZ, PT ;  /* 0x000000ff0000720c */ /* 0x000fe20003f05270 */
[----:B------:R-:W-:-:S04]  /*0120*/  FADD R5, R3, -1 ;  /* 0xbf80000003057421 */ /* 0x000fc80000000000 */
[----:B------:R-:W-:Y:S01]  /*0130*/  FADD R5, R2, -R5 ;  /* 0x8000000502057221 */ /* 0x000fe20000000000 */
[----:B--2---:R-:W-:-:S07]  /*0140*/  IADD3.X R2, PT, PT, RZ, UR5, RZ, P1, !PT ;  /* 0x00000005ff027c10 */ /* 0x004fce0008ffe4ff */
[----:B------:R-:W-:Y:S05]  /*0150*/  @!P0 BRA `(.L_x_39) ;  /* 0x0000000000688947 */ /* 0x000fea0003800000 */
[----:B------:R-:W-:Y:S01]  /*0160*/  I2FP.F32.S32 R0, R0 ;  /* 0x0000000000007245 */ /* 0x000fe20000201400 */
[----:B------:R-:W-:-:S03]  /*0170*/  HFMA2 R11, -RZ, RZ, 0.64013671875, -15.109375 ;  /* 0x391fcb8eff0b7431 */ /* 0x000fc600000001ff */
[C---:B------:R-:W-:Y:S01]  /*0180*/  FSETP.NAN.AND P2, PT, |R0|.reuse, |R0|, PT ;  /* 0x400000000000720b */ /* 0x040fe20003f48200 */
[----:B------:R-:W-:-:S04]  /*0190*/  FMUL R7, R0, R3 ;  /* 0x0000000300077220 */ /* 0x000fc80000400000 */
[----:B------:R-:W0:Y:S01]  /*01a0*/  FRND R4, R7 ;  /* 0x0000000700047307 */ /* 0x000e220000201000 */
[----:B------:R-:W-:Y:S01]  /*01b0*/  FFMA R6, R0, R3, -R7 ;  /* 0x0000000300067223 */ /* 0x000fe20000000807 */
[----:B------:R-:W-:-:S03]  /*01c0*/  FSETP.GT.AND P1, PT, |R7|, 152, PT ;  /* 0x431800000700780b */ /* 0x000fc60003f24200 */
[----:B------:R-:W-:Y:S01]  /*01d0*/  FFMA R9, R0, R5, R6 ;  /* 0x0000000500097223 */ /* 0x000fe20000000006 */
[----:B0-----:R-:W-:Y:S01]  /*01e0*/  FADD R6, R7, -R4 ;  /* 0x8000000407067221 */ /* 0x001fe20000000000 */
[----:B------:R-:W-:-:S03]  /*01f0*/  FSETP.GT.AND P0, PT, R4, RZ, PT ;  /* 0x000000ff0400720b */ /* 0x000fc60003f04000 */
[----:B------:R-:W-:Y:S01]  /*0200*/  FADD R6, R6, R9 ;  /* 0x0000000906067221 */ /* 0x000fe20000000000 */
[----:B------:R-:W-:Y:S02]  /*0210*/  SEL R4, RZ, 0x83000000, P0 ;  /* 0x83000000ff047807 */ /* 0x000fe40000000000 */
[----:B------:R-:W-:Y:S01]  /*0220*/  FSETP.GEU.AND P0, PT, R7, RZ, PT ;  /* 0x000000ff0700720b */ /* 0x000fe20003f0e000 */
[----:B------:R-:W-:Y:S02]  /*0230*/  FFMA R9, R6, R11, 0.0013391353422775864601 ;  /* 0x3aaf85ed06097423 */ /* 0x000fe4000000000b */
[----:B------:R-:W-:Y:S01]  /*0240*/  VIADD R8, R4, 0x7f000000 ;  /* 0x7f00000004087836 */ /* 0x000fe20000000000 */
[----:B------:R-:W-:Y:S01]  /*0250*/  FSEL R24, RZ, +INF , !P0 ;  /* 0x7f800000ff187808 */ /* 0x000fe20004000000 */
[C---:B------:R-:W-:Y:S02]  /*0260*/  FFMA R11, R6.reuse, R9, 0.0096188392490148544312 ;  /* 0x3c1d9856060b7423 */ /* 0x040fe40000000009 */
[----:B------:R-:W0:Y:S02]  /*0270*/  F2I.NTZ R9, R7 ;  /* 0x0000000700097305 */ /* 0x000e240000203100 */
[----:B------:R-:W-:-:S04]  /*0280*/  FFMA R11, R6, R11, 0.055503588169813156128 ;  /* 0x3d6357bb060b7423 */ /* 0x000fc8000000000b */
[----:B------:R-:W-:-:S04]  /*0290*/  FFMA R11, R6, R11, 0.24022644758224487305 ;  /* 0x3e75fdec060b7423 */ /* 0x000fc8000000000b */
[----:B------:R-:W-:-:S04]  /*02a0*/  FFMA R11, R6, R11, 0.69314718246459960938 ;  /* 0x3f317218060b7423 */ /* 0x000fc8000000000b */
[----:B------:R-:W-:Y:S01]  /*02b0*/  FFMA R11, R6, R11, 1 ;  /* 0x3f800000060b7423 */ /* 0x000fe2000000000b */
[----:B0-----:R-:W-:-:S03]  /*02c0*/  LEA R9, R9, -R4, 0x17 ;  /* 0x8000000409097211 */ /* 0x001fc600078eb8ff */
[----:B------:R-:W-:-:S04]  /*02d0*/  FMUL R8, R8, R11 ;  /* 0x0000000b08087220 */ /* 0x000fc80000400000 */
[----:B------:R-:W-:Y:S01]  /*02e0*/  @!P1 FMUL R24, R9, R8 ;  /* 0x0000000809189220 */ /* 0x000fe20000400000 */
[----:B------:R-:W-:-:S07]  /*02f0*/  @P2 FADD R24, R0, 2 ;  /* 0x4000000000182421 */ /* 0x000fce0000000000 */
.L_x_39:
[----:B------:R-:W-:Y:S05]  /*0300*/  BSYNC.RECONVERGENT B0 ;  /* 0x0000000000007941 */ /* 0x000fea0003800200 */
.L_x_38:
[----:B------:R-:W-:-:S04]  /*0310*/  FADD R0, R24, -1 ;  /* 0xbf80000018007421 */ /* 0x000fc80000000000 */
[----:B------:R-:W0:Y:S02]  /*0320*/  F2I.TRUNC.NTZ R22, R0 ;  /* 0x0000000000167305 */ /* 0x000e24000020f100 */
[----:B0-----:R-:W-:-:S13]  /*0330*/  ISETP.GE.AND P0, PT, R22, R25, PT ;  /* 0x000000191600720c */ /* 0x001fda0003f06270 */
[----:B------:R-:W-:Y:S05]  /*0340*/  @P0 EXIT ;  /* 0x000000000000094d */ /* 0x000fea0003800000 */
[----:B------:R-:W-:Y:S01]  /*0350*/  I2FP.F32.S32 R0, R19 ;  /* 0x0000001300007245 */ /* 0x000fe20000201400 */
[----:B------:R-:W0:Y:S01]  /*0360*/  LDCU.64 UR36, c[0x0][0x358] ;  /* 0x00006b00ff2477ac */ /* 0x000e220008000a00 */
[----:B------:R-:W-:Y:S02]  /*0370*/  MOV R8, 0x391fcb8e ;  /* 0x391fcb8e00087802 */ /* 0x000fe40000000f00 */
[-C--:B------:R-:W-:Y:S01]  /*0380*/  FSETP.NAN.AND P2, PT, |R0|, |R0|.reuse, PT ;  /* 0x400000000000720b */ /* 0x080fe20003f48200 */
[----:B------:R-:W-:-:S04]  /*0390*/  FMUL R4, R3, R0 ;  /* 0x0000000003047220 */ /* 0x000fc80000400000 */
[----:B------:R-:W1:Y:S01]  /*03a0*/  FRND R7, R4 ;  /* 0x0000000400077307 */ /* 0x000e620000201000 */
[----:B------:R-:W-:Y:S01]  /*03b0*/  FFMA R6, R3, R0, -R4 ;  /* 0x0000000003067223 */ /* 0x000fe20000000804 */
[----:B------:R-:W-:-:S03]  /*03c0*/  FSETP.GEU.AND P1, PT, R4, RZ, PT ;  /* 0x000000ff0400720b */ /* 0x000fc60003f2e000 */
[----:B------:R-:W-:-:S03]  /*03d0*/  FFMA R6, R5, R0, R6 ;  /* 0x0000000005067223 */ /* 0x000fc60000000006 */
[----:B------:R-:W2:Y:S01]  /*03e0*/  F2I.NTZ R5, R4 ;  /* 0x0000000400057305 */ /* 0x000ea20000203100 */
[----:B-1----:R-:W-:Y:S01]  /*03f0*/  FADD R3, R4, -R7 ;  /* 0x8000000704037221 */ /* 0x002fe20000000000 */
[----:B------:R-:W-:-:S03]  /*0400*/  FSETP.GT.AND P0, PT, R7, RZ, PT ;  /* 0x000000ff0700720b */ /* 0x000fc60003f04000 */
[----:B------:R-:W-:-:S04]  /*0410*/  FADD R3, R6, R3 ;  /* 0x0000000306037221 */ /* 0x000fc80000000000 */
[C---:B------:R-:W-:Y:S01]  /*0420*/  FFMA R6, R3.reuse, R8, 0.0013391353422775864601 ;  /* 0x3aaf85ed03067423 */ /* 0x040fe20000000008 */
[----:B------:R-:W-:Y:S02]  /*0430*/  SEL R8, RZ, 0x83000000, P0 ;  /* 0x83000000ff087807 */ /* 0x000fe40000000000 */
[----:B------:R-:W-:Y:S01]  /*0440*/  FSETP.GT.AND P0, PT, |R4|, 152, PT ;  /* 0x431800000400780b */ /* 0x000fe20003f04200 */
[----:B------:R-:W-:Y:S01]  /*0450*/  FFMA R6, R3, R6, 0.0096188392490148544312 ;  /* 0x3c1d985603067423 */ /* 0x000fe20000000006 */
[----:B--2---:R-:W-:Y:S01]  /*0460*/  LEA R5, R5, -R8, 0x17 ;  /* 0x8000000805057211 */ /* 0x004fe200078eb8ff */
[----:B------:R-:W-:Y:S02]  /*0470*/  VIADD R7, R8, 0x7f000000 ;  /* 0x7f00000008077836 */ /* 0x000fe40000000000 */
        /* <DEDUP_REMOVED lines=10> */
[----:B0-----:R1:W2:Y:S05]  /*0520*/  F2I.TRUNC.NTZ R23, R5 ;  /* 0x0000000500177305 */ /* 0x0012aa000020f100 */
.L_x_48:
[----:B------:R-:W0:Y:S01]  /*0530*/  LDCU UR4, c[0x0][0x2f8] ;  /* 0x00005f00ff0477ac */ /* 0x000e220008000800 */
[CC--:B--2---:R-:W-:Y:S02]  /*0540*/  IADD3 R16, PT, PT, -R23.reuse, R22.reuse, RZ ;  /* 0x0000001617107210 */ /* 0x0c4fe40007ffe1ff */
[----:B------:R-:W-:Y:S02]  /*0550*/  IADD3 R17, PT, PT, R23, R22, RZ ;  /* 0x0000001617117210 */ /* 0x000fe40007ffe0ff */
[----:B------:R-:W-:Y:S02]  /*0560*/  MOV R0, 0x8 ;  /* 0x0000000800007802 */ /* 0x000fe40000000f00 */
[----:B------:R-:W-:Y:S02]  /*0570*/  ISETP.GE.U32.AND P0, PT, R25, 0x4, PT ;  /* 0x000000041900780c */ /* 0x000fe40003f06070 */
[----:B------:R2:W3:Y:S01]  /*0580*/  LDC.64 R8, c[0x4][R0] ;  /* 0x0100000000087b82 */ /* 0x0004e20000000a00 */
[----:B------:R-:W-:-:S02]  /*0590*/  MOV R6, R18 ;  /* 0x0000001200067202 */ /* 0x000fc40000000f00 */
[----:B------:R-:W-:Y:S02]  /*05a0*/  MOV R7, R2 ;  /* 0x0000000200077202 */ /* 0x000fe40000000f00 */
[----:B--2---:R-:W-:Y:S01]  /*05b0*/  P2R R0, PR, RZ, 0x1 ;  /* 0x00000001ff007803 */ /* 0x004fe20000000000 */
[----:B0-----:R-:W-:Y:S01]  /*05c0*/  VIADD R10, R18, -UR4 ;  /* 0x80000004120a7c36 */ /* 0x001fe20008000000 */
[----:B------:R-:W0:Y:S04]  /*05d0*/  LDCU.64 UR4, c[0x4][URZ] ;  /* 0x01000000ff0477ac */ /* 0x000e280008000a00 */
[----:B------:R2:W-:Y:S04]  /*05e0*/  STL [R10+0x8], R19 ;  /* 0x000008130a007387 */ /* 0x0005e80000100800 */
[----:B------:R2:W-:Y:S01]  /*05f0*/  STL.64 [R10], R16 ;  /* 0x000000100a007387 */ /* 0x0005e20000100a00 */
[----:B0-----:R-:W-:Y:S01]  /*0600*/  MOV R4, UR4 ;  /* 0x0000000400047c02 */ /* 0x001fe20008000f00 */
[----:B-1----:R-:W-:-:S07]  /*0610*/  IMAD.U32 R5, RZ, RZ, UR5 ;  /* 0x00000005ff057e24 */ /* 0x002fce000f8e00ff */
[----:B------:R-:W-:-:S07]  /*0620*/  LEPC R20, `(.L_x_40) ;  /* 0x000000001014794e */ /* 0x000fce0000000000 */
[----:B--23--:R-:W-:Y:S05]  /*0630*/  CALL.ABS.NOINC R8 ;  /* 0x0000000008007343 */ /* 0x00cfea0003c00000 */
.L_x_40:
[----:B------:R-:W0:Y:S01]  /*0640*/  LDC.64 R4, c[0x0][0x380] ;  /* 0x0000e000ff047b82 */ /* 0x000e220000000a00 */
[----:B------:R-:W-:-:S04]  /*0650*/  IMAD R15, R16, R25, RZ ;  /* 0x00000019100f7224 */ /* 0x000fc800078e02ff */
[----:B------:R-:W-:Y:S02]  /*0660*/  IMAD.IADD R7, R16, 0x1, R15 ;  /* 0x0000000110077824 */ /* 0x000fe400078e020f */
[----:B------:R-:W-:-:S05]  /*0670*/  IMAD R13, R25, R22, RZ ;  /* 0x00000016190d7224 */ /* 0x000fca00078e02ff */
[----:B------:R-:W-:Y:S01]  /*0680*/  IADD3 R3, PT, PT, R16, R13, RZ ;  /* 0x0000000d10037210 */ /* 0x000fe20007ffe0ff */
[----:B0-----:R-:W-:-:S06]  /*0690*/  IMAD.WIDE R6, R7, 0x4, R4 ;  /* 0x0000000407067825 */ /* 0x001fcc00078e0204 */
[----:B------:R-:W2:Y:S01]  /*06a0*/  LDG.E R7, desc[UR36][R6.64] ;  /* 0x0000002406077981 */ /* 0x000ea2000c1e1900 */
[----:B------:R-:W-:-:S05]  /*06b0*/  IMAD.WIDE R4, R3, 0x4, R4 ;  /* 0x0000000403047825 */ /* 0x000fca00078e0204 */
[----:B------:R-:W3:Y:S01]  /*06c0*/  LDG.E R0, desc[UR36][R4.64] ;  /* 0x0000002404007981 */ /* 0x000ee2000c1e1900 */
[----:B------:R-:W-:Y:S01]  /*06d0*/  BSSY.RECONVERGENT B0, `(.L_x_41) ;  /* 0x000000d000007945 */ /* 0x000fe20003800200 */
        /* <DEDUP_REMOVED lines=10> */
[----:B------:R-:W-:Y:S05]  /*0780*/  CALL.REL.NOINC `($__internal_1_$__cuda_sm3x_div_rn_noftz_f32_slowpath) ;  /* 0x0000000800007944 */ /* 0x000fea0003c00000 */
[----:B------:R-:W-:-:S07]  /*0790*/  IMAD.MOV.U32 R12, RZ, RZ, R0 ;  /* 0x000000ffff0c7224 */ /* 0x000fce00078e0000 */
.L_x_42:
[----:B------:R-:W-:Y:S05]  /*07a0*/  BSYNC.RECONVERGENT B0 ;  /* 0x0000000000007941 */ /* 0x000fea0003800200 */
.L_x_41:
[----:B------:R-:W0:Y:S01]  /*07b0*/  LDC.64 R4, c[0x0][0x380] ;  /* 0x0000e000ff047b82 */ /* 0x000e220000000a00 */
[----:B------:R-:W-:-:S05]  /*07c0*/  IMAD R14, R17, R25, RZ ;  /* 0x00000019110e7224 */ /* 0x000fca00078e02ff */
[C---:B------:R-:W-:Y:S02]  /*07d0*/  IADD3 R7, PT, PT, R17.reuse, R14, RZ ;  /* 0x0000000e11077210 */ /* 0x040fe40007ffe0ff */
[----:B------:R-:W-:-:S03]  /*07e0*/  IADD3 R3, PT, PT, R17, R13, RZ ;  /* 0x0000000d11037210 */ /* 0x000fc60007ffe0ff */
        /* <DEDUP_REMOVED lines=13> */
[----:B------:R-:W-:Y:S01]  /*08c0*/  IMAD.MOV.U32 R3, RZ, RZ, R7 ;  /* 0x000000ffff037224 */ /* 0x000fe200078e0007 */
[----:B------:R-:W-:-:S07]  /*08d0*/  MOV R4, 0x8f0 ;  /* 0x000008f000047802 */ /* 0x000fce0000000f00 */
[----:B------:R-:W-:Y:S05]  /*08e0*/  CALL.REL.NOINC `($__internal_1_$__cuda_sm3x_div_rn_noftz_f32_slowpath) ;  /* 0x0000000400a87944 */ /* 0x000fea0003c00000 */
[----:B------:R-:W-:-:S07]  /*08f0*/  MOV R3, R0 ;  /* 0x0000000000037202 */ /* 0x000fce0000000f00 */
.L_x_44:
[----:B------:R-:W-:Y:S05]  /*0900*/  BSYNC.RECONVERGENT B0 ;  /* 0x0000000000007941 */ /* 0x000fea0003800200 */
.L_x_43:
[----:B------:R-:W-:Y:S01]  /*0910*/  ISETP.GE.U32.AND P0, PT, R25, 0x4, PT ;  /* 0x000000041900780c */ /* 0x000fe20003f06070 */
[----:B------:R-:W-:-:S12]  /*0920*/  HFMA2 R0, -RZ, RZ, 0, 0 ;  /* 0x00000000ff007431 */ /* 0x000fd800000001ff */
[----:B------:R-:W-:Y:S05]  /*0930*/  @!P0 BRA `(.L_x_45) ;  /* 0x0000000000c88947 */ /* 0x000fea0003800000 */
[----:B------:R-:W0:Y:S01]  /*0940*/  LDCU.64 UR4, c[0x0][0x380] ;  /* 0x00007000ff0477ac */ /* 0x000e220008000a00 */
[C---:B------:R-:W-:Y:S01]  /*0950*/  LOP3.LUT R20, R25.reuse, 0xfffffffc, RZ, 0xc0, !PT ;  /* 0xfffffffc19147812 */ /* 0x040fe200078ec0ff */
[----:B------:R-:W-:Y:S01]  /*0960*/  BSSY.RECONVERGENT B0, `(.L_x_45) ;  /* 0x000002f000007945 */ /* 0x000fe20003800200 */
[----:B------:R-:W-:Y:S01]  /*0970*/  IMAD.MOV.U32 R21, RZ, RZ, R13 ;  /* 0x000000ffff157224 */ /* 0x000fe200078e000d */
[----:B------:R-:W-:Y:S02]  /*0980*/  MOV R27, R14 ;  /* 0x0000000e001b7202 */ /* 0x000fe40000000f00 */
[----:B------:R-:W-:Y:S01]  /*0990*/  MOV R29, R15 ;  /* 0x0000000f001d7202 */ /* 0x000fe20000000f00 */
[----:B------:R-:W-:Y:S01]  /*09a0*/  IMAD.MOV R20, RZ, RZ, -R20 ;  /* 0x000000ffff147224 */ /* 0x000fe200078e0a14 */
[----:B------:R-:W-:Y:S01]  /*09b0*/  LOP3.LUT R0, R25, 0x7fc, RZ, 0xc0, !PT ;  /* 0x000007fc19007812 */ /* 0x000fe200078ec0ff */
[----:B0-----:R-:W-:-:S04]  /*09c0*/  UIADD3 UR4, UP0, UPT, UR4, 0x8, URZ ;  /* 0x0000000804047890 */ /* 0x001fc8000ff1e0ff */
[----:B------:R-:W-:Y:S02]  /*09d0*/  UIADD3.X UR5, UPT, UPT, URZ, UR5, URZ, UP0, !UPT ;  /* 0x00000005ff057290 */ /* 0x000fe400087fe4ff */
[----:B------:R-:W-:-:S04]  /*09e0*/  MOV R4, UR4 ;  /* 0x0000000400047c02 */ /* 0x000fc80008000f00 */
[----:B------:R-:W-:-:S07]  /*09f0*/  MOV R5, UR5 ;  /* 0x0000000500057c02 */ /* 0x000fce0008000f00 */
.L_x_46:
[----:B------:R-:W-:-:S04]  /*0a00*/  IMAD.WIDE R6, R27, 0x4, R4 ;  /* 0x000000041b067825 */ /* 0x000fc800078e0204 */
[--C-:B------:R-:W-:Y:S01]  /*0a10*/  IMAD.WIDE R8, R29, 0x4, R4.reuse ;  /* 0x000000041d087825 */ /* 0x100fe200078e0204 */
[----:B------:R-:W2:Y:S03]  /*0a20*/  LDG.E R26, desc[UR36][R6.64+-0x8] ;  /* 0xfffff824061a7981 */ /* 0x000ea6000c1e1900 */
[----:B0-----:R-:W-:Y:S01]  /*0a30*/  IMAD.WIDE R10, R21, 0x4, R4 ;  /* 0x00000004150a7825 */ /* 0x001fe200078e0204 */
[----:B------:R-:W3:Y:S04]  /*0a40*/  LDG.E R31, desc[UR36][R8.64+-0x8] ;  /* 0xfffff824081f7981 */ /* 0x000ee8000c1e1900 */
[----:B------:R-:W4:Y:S04]  /*0a50*/  LDG.E R33, desc[UR36][R10.64+-0x8] ;  /* 0xfffff8240a217981 */ /* 0x000f28000c1e1900 */
[----:B------:R-:W5:Y:S04]  /*0a60*/  LDG.E R35, desc[UR36][R10.64+-0x4] ;  /* 0xfffffc240a237981 */ /* 0x000f68000c1e1900 */
[----:B------:R-:W5:Y:S01]  /*0a70*/  LDG.E R37, desc[UR36][R10.64] ;  /* 0x000000240a257981 */ /* 0x000f62000c1e1900 */
[----:B--2---:R-:W-:-:S04]  /*0a80*/  FMUL R26, R26, R3 ;  /* 0x000000031a1a7220 */ /* 0x004fc80000400000 */
[----:B---3--:R-:W-:-:S04]  /*0a90*/  FFMA R26, R31, R12, R26 ;  /* 0x0000000c1f1a7223 */ /* 0x008fc8000000001a */
[----:B----4-:R-:W-:-:S05]  /*0aa0*/  FADD R33, -R26, R33 ;  /* 0x000000211a217221 */ /* 0x010fca0000000100 */
[----:B------:R0:W-:Y:S04]  /*0ab0*/  STG.E desc[UR36][R10.64+-0x8], R33 ;  /* 0xfffff8210a007986 */ /* 0x0001e8000c101924 */
[----:B------:R-:W2:Y:S04]  /*0ac0*/  LDG.E R26, desc[UR36][R6.64+-0x4] ;  /* 0xfffffc24061a7981 */ /* 0x000ea8000c1e1900 */
[----:B------:R-:W3:Y:S04]  /*0ad0*/  LDG.E R31, desc[UR36][R8.64+-0x4] ;  /* 0xfffffc24081f7981 */ /* 0x000ee8000c1e1900 */
[----:B0-----:R-:W4:Y:S01]  /*0ae0*/  LDG.E R33, desc[UR36][R10.64+0x4] ;  /* 0x000004240a217981 */ /* 0x001f22000c1e1900 */
[----:B--2---:R-:W-:-:S04]  /*0af0*/  FMUL R26, R26, R3 ;  /* 0x000000031a1a7220 */ /* 0x004fc80000400000 */
[----:B---3--:R-:W-:-:S04]  /*0b00*/  FFMA R26, R31, R12, R26 ;  /* 0x0000000c1f1a7223 */ /* 0x008fc8000000001a */
[----:B-----5:R-:W-:-:S05]  /*0b10*/  FADD R35, -R26, R35 ;  /* 0x000000231a237221 */ /* 0x020fca0000000100 */
[----:B------:R0:W-:Y:S04]  /*0b20*/  STG.E desc[UR36][R10.64+-0x4], R35 ;  /* 0xfffffc230a007986 */ /* 0x0001e8000c101924 */
[----:B------:R-:W2:Y:S04]  /*0b30*/  LDG.E R26, desc[UR36][R6.64] ;  /* 0x00000024061a7981 */ /* 0x000ea8000c1e1900 */
[----:B------:R-:W3:Y:S01]  /*0b40*/  LDG.E R31, desc[UR36][R8.64] ;  /* 0x00000024081f7981 */ /* 0x000ee2000c1e1900 */
[----:B--2---:R-:W-:-:S04]  /*0b50*/  FMUL R26, R26, R3 ;  /* 0x000000031a1a7220 */ /* 0x004fc80000400000 */
[----:B---3--:R-:W-:-:S04]  /*0b60*/  FFMA R26, R31, R12, R26 ;  /* 0x0000000c1f1a7223 */ /* 0x008fc8000000001a */
[----:B------:R-:W-:-:S05]  /*0b70*/  FADD R37, -R26, R37 ;  /* 0x000000251a257221 */ /* 0x000fca0000000100 */
[----:B------:R0:W-:Y:S04]  /*0b80*/  STG.E desc[UR36][R10.64], R37 ;  /* 0x000000250a007986 */ /* 0x0001e8000c101924 */
[----:B------:R-:W2:Y:S04]  /*0b90*/  LDG.E R26, desc[UR36][R6.64+0x4] ;  /* 0x00000424061a7981 */ /* 0x000ea8000c1e1900 */
[----:B------:R-:W3:Y:S01]  /*0ba0*/  LDG.E R31, desc[UR36][R8.64+0x4] ;  /* 0x00000424081f7981 */ /* 0x000ee2000c1e1900 */
[----:B------:R-:W-:-:S05]  /*0bb0*/  VIADD R20, R20, 0x4 ;  /* 0x0000000414147836 */ /* 0x000fca0000000000 */
[----:B------:R-:W-:Y:S01]  /*0bc0*/  ISETP.NE.AND P0, PT, R20, RZ, PT ;  /* 0x000000ff1400720c */ /* 0x000fe20003f05270 */
[----:B------:R-:W-:Y:S01]  /*0bd0*/  VIADD R21, R21, 0x4 ;  /* 0x0000000415157836 */ /* 0x000fe20000000000 */
[----:B------:R-:W-:Y:S02]  /*0be0*/  IADD3 R29, PT, PT, R29, 0x4, RZ ;  /* 0x000000041d1d7810 */ /* 0x000fe40007ffe0ff */
[----:B------:R-:W-:Y:S01]  /*0bf0*/  IADD3 R27, PT, PT, R27, 0x4, RZ ;  /* 0x000000041b1b7810 */ /* 0x000fe20007ffe0ff */
[----:B--2---:R-:W-:-:S04]  /*0c00*/  FMUL R26, R26, R3 ;  /* 0x000000031a1a7220 */ /* 0x004fc80000400000 */
[----:B---3--:R-:W-:-:S04]  /*0c10*/  FFMA R26, R31, R12, R26 ;  /* 0x0000000c1f1a7223 */ /* 0x008fc8000000001a */
[----:B----4-:R-:W-:-:S05]  /*0c20*/  FADD R33, -R26, R33 ;  /* 0x000000211a217221 */ /* 0x010fca0000000100 */
[----:B------:R0:W-:Y:S01]  /*0c30*/  STG.E desc[UR36][R10.64+0x4], R33 ;  /* 0x000004210a007986 */ /* 0x0001e2000c101924 */
[----:B------:R-:W-:Y:S05]  /*0c40*/  @P0 BRA `(.L_x_46) ;  /* 0xfffffffc006c0947 */ /* 0x000fea000383ffff */
[----:B------:R-:W-:Y:S05]  /*0c50*/  BSYNC.RECONVERGENT B0 ;  /* 0x0000000000007941 */ /* 0x000fea0003800200 */
.L_x_45:
[----:B0-----:R-:W-:-:S04]  /*0c60*/  LOP3.LUT R10, R25, 0x3, RZ, 0xc0, !PT ;  /* 0x00000003190a7812 */ /* 0x001fc800078ec0ff */
[----:B------:R-:W-:-:S13]  /*0c70*/  ISETP.NE.AND P0, PT, R10, RZ, PT ;  /* 0x000000ff0a00720c */ /* 0x000fda0003f05270 */
[----:B------:R-:W-:Y:S05]  /*0c80*/  @!P0 BRA `(.L_x_47) ;  /* 0x00000000007c8947 */ /* 0x000fea0003800000 */
[----:B------:R-:W0:Y:S01]  /*0c90*/  LDC.64 R4, c[0x0][0x380] ;  /* 0x0000e000ff047b82 */ /* 0x000e220000000a00 */
[-C--:B------:R-:W-:Y:S01]  /*0ca0*/  IADD3 R7, PT, PT, R14, R0.reuse, RZ ;  /* 0x000000000e077210 */ /* 0x080fe20007ffe0ff */
[----:B------:R-:W-:Y:S01]  /*0cb0*/  IMAD.IADD R13, R13, 0x1, R0 ;  /* 0x000000010d0d7824 */ /* 0x000fe200078e0200 */
[----:B------:R-:W-:-:S03]  /*0cc0*/  IADD3 R9, PT, PT, R15, R0, RZ ;  /* 0x000000000f097210 */ /* 0x000fc60007ffe0ff */
[----:B0-----:R-:W-:-:S04]  /*0cd0*/  IMAD.WIDE R6, R7, 0x4, R4 ;  /* 0x0000000407067825 */ /* 0x001fc800078e0204 */
[--C-:B------:R-:W-:Y:S01]  /*0ce0*/  IMAD.WIDE R8, R9, 0x4, R4.reuse ;  /* 0x0000000409087825 */ /* 0x100fe200078e0204 */
[----:B------:R-:W2:Y:S03]  /*0cf0*/  LDG.E R0, desc[UR36][R6.64] ;  /* 0x0000002406007981 */ /* 0x000ea6000c1e1900 */
[----:B------:R-:W-:Y:S01]  /*0d00*/  IMAD.WIDE R4, R13, 0x4, R4 ;  /* 0x000000040d047825 */ /* 0x000fe200078e0204 */
[----:B------:R-:W3:Y:S04]  /*0d10*/  LDG.E R11, desc[UR36][R8.64] ;  /* 0x00000024080b7981 */ /* 0x000ee8000c1e1900 */
[----:B------:R-:W4:Y:S01]  /*0d20*/  LDG.E R13, desc[UR36][R4.64] ;  /* 0x00000024040d7981 */ /* 0x000f22000c1e1900 */
[----:B------:R-:W-:Y:S01]  /*0d30*/  ISETP.NE.AND P0, PT, R10, 0x1, PT ;  /* 0x000000010a00780c */ /* 0x000fe20003f05270 */
[----:B--2---:R-:W-:-:S04]  /*0d40*/  FMUL R0, R0, R3 ;  /* 0x0000000300007220 */ /* 0x004fc80000400000 */
[----:B---3--:R-:W-:-:S04]  /*0d50*/  FFMA R0, R11, R12, R0 ;  /* 0x0000000c0b007223 */ /* 0x008fc80000000000 */
[----:B----4-:R-:W-:-:S05]  /*0d60*/  FADD R13, -R0, R13 ;  /* 0x0000000d000d7221 */ /* 0x010fca0000000100 */
[----:B------:R0:W-:Y:S01]  /*0d70*/  STG.E desc[UR36][R4.64], R13 ;  /* 0x0000000d04007986 */ /* 0x0001e2000c101924 */
[----:B------:R-:W-:Y:S05]  /*0d80*/  @!P0 BRA `(.L_x_47) ;  /* 0x00000000003c8947 */ /* 0x000fea0003800000 */
[----:B------:R-:W2:Y:S04]  /*0d90*/  LDG.E R0, desc[UR36][R6.64+0x4] ;  /* 0x0000042406007981 */ /* 0x000ea8000c1e1900 */
[----:B------:R-:W3:Y:S04]  /*0da0*/  LDG.E R11, desc[UR36][R8.64+0x4] ;  /* 0x00000424080b7981 */ /* 0x000ee8000c1e1900 */
[----:B0-----:R-:W4:Y:S01]  /*0db0*/  LDG.E R13, desc[UR36][R4.64+0x4] ;  /* 0x00000424040d7981 */ /* 0x001f22000c1e1900 */
[----:B------:R-:W-:-:S13]  /*0dc0*/  ISETP.NE.AND P0, PT, R10, 0x2, PT ;  /* 0x000000020a00780c */ /* 0x000fda0003f05270 */
[----:B------:R-:W5:Y:S01]  /*0dd0*/  @P0 LDG.E R15, desc[UR36][R4.64+0x8] ;  /* 0x00000824040f0981 */ /* 0x000f62000c1e1900 */
[----:B--2---:R-:W-:-:S04]  /*0de0*/  FMUL R0, R0, R3 ;  /* 0x0000000300007220 */ /* 0x004fc80000400000 */
[----:B---3--:R-:W-:-:S04]  /*0df0*/  FFMA R0, R11, R12, R0 ;  /* 0x0000000c0b007223 */ /* 0x008fc80000000000 */
[----:B----4-:R-:W-:-:S05]  /*0e00*/  FADD R13, -R0, R13 ;  /* 0x0000000d000d7221 */ /* 0x010fca0000000100 */
[----:B------:R1:W-:Y:S04]  /*0e10*/  STG.E desc[UR36][R4.64+0x4], R13 ;  /* 0x0000040d04007986 */ /* 0x0003e8000c101924 */
[----:B------:R-:W2:Y:S04]  /*0e20*/  @P0 LDG.E R0, desc[UR36][R6.64+0x8] ;  /* 0x0000082406000981 */ /* 0x000ea8000c1e1900 */
[----:B------:R-:W3:Y:S01]  /*0e30*/  @P0 LDG.E R11, desc[UR36][R8.64+0x8] ;  /* 0x00000824080b0981 */ /* 0x000ee2000c1e1900 */
[----:B--2---:R-:W-:-:S04]  /*0e40*/  @P0 FMUL R0, R0, R3 ;  /* 0x0000000300000220 */ /* 0x004fc80000400000 */
[----:B---3--:R-:W-:-:S04]  /*0e50*/  @P0 FFMA R0, R11, R12, R0 ;  /* 0x0000000c0b000223 */ /* 0x008fc80000000000 */
[----:B-----5:R-:W-:-:S05]  /*0e60*/  @P0 FADD R15, -R0, R15 ;  /* 0x0000000f000f0221 */ /* 0x020fca0000000100 */
[----:B------:R1:W-:Y:S02]  /*0e70*/  @P0 STG.E desc[UR36][R4.64+0x8], R15 ;  /* 0x0000080f04000986 */ /* 0x0003e4000c101924 */
.L_x_47:
[----:B01----:R-:W0:Y:S02]  /*0e80*/  LDC.64 R4, c[0x0][0x388] ;  /* 0x0000e200ff047b82 */ /* 0x003e240000000a00 */
[----:B0-----:R-:W-:-:S04]  /*0e90*/  IMAD.WIDE R6, R17, 0x4, R4 ;  /* 0x0000000411067825 */ /* 0x001fc800078e0204 */
[----:B------:R-:W-:Y:S02]  /*0ea0*/  IMAD.WIDE R16, R16, 0x4, R4 ;  /* 0x0000000410107825 */ /* 0x000fe400078e0204 */
[----:B------:R-:W2:Y:S02]  /*0eb0*/  LDG.E R6, desc[UR36][R6.64] ;  /* 0x0000002406067981 */ /* 0x000ea4000c1e1900 */
[----:B------:R-:W-:Y:S02]  /*0ec0*/  IMAD.WIDE R4, R23, 0x4, R16 ;  /* 0x0000000417047825 */ /* 0x000fe400078e0210 */
[----:B------:R-:W3:Y:S04]  /*0ed0*/  LDG.E R17, desc[UR36][R16.64] ;  /* 0x0000002410117981 */ /* 0x000ee8000c1e1900 */
[----:B------:R-:W4:Y:S01]  /*0ee0*/  LDG.E R9, desc[UR36][R4.64] ;  /* 0x0000002404097981 */ /* 0x000f22000c1e1900 */
[----:B--2---:R-:W-:Y:S01]  /*0ef0*/  FMUL R0, R6, R3 ;  /* 0x0000000306007220 */ /* 0x004fe20000400000 */
[----:B------:R-:W-:-:S05]  /*0f00*/  I2FP.F32.S32 R3, R22 ;  /* 0x0000001600037245 */ /* 0x000fca0000201400 */
[----:B------:R-:W-:Y:S01]  /*0f10*/  FADD R3, R3, R24 ;  /* 0x0000001803037221 */ /* 0x000fe20000000000 */
[----:B---3--:R-:W-:-:S03]  /*0f20*/  FFMA R0, R17, R12, R0 ;  /* 0x0000000c11007223 */ /* 0x008fc60000000000 */
[----:B------:R-:W0:Y:S01]  /*0f30*/  F2I.TRUNC.NTZ R22, R3 ;  /* 0x0000000300167305 */ /* 0x000e22000020f100 */
[----:B----4-:R-:W-:-:S05]  /*0f40*/  FADD R9, -R0, R9 ;  /* 0x0000000900097221 */ /* 0x010fca0000000100 */
[----:B------:R3:W-:Y:S01]  /*0f50*/  STG.E desc[UR36][R4.64], R9 ;  /* 0x0000000904007986 */ /* 0x0007e2000c101924 */
[----:B0-----:R-:W-:-:S13]  /*0f60*/  ISETP.GE.AND P0, PT, R22, R25, PT ;  /* 0x000000191600720c */ /* 0x001fda0003f06270 */
[----:B---3--:R-:W-:Y:S05]  /*0f70*/  @!P0 BRA `(.L_x_48) ;  /* 0xfffffff4006c8947 */ /* 0x008fea000383ffff */
[----:B------:R-:W-:Y:S05]  /*0f80*/  EXIT ;  /* 0x000000000000794d */ /* 0x000fea0003800000 */
        .weak           $__internal_1_$__cuda_sm3x_div_rn_noftz_f32_slowpath
        .type           $__internal_1_$__cuda_sm3x_div_rn_noftz_f32_slowpath,@function
        .size           $__internal_1_$__cuda_sm3x_div_rn_noftz_f32_slowpath,(.L_x_62 - $__internal_1_$__cuda_sm3x_div_rn_noftz_f32_slowpath)
$__internal_1_$__cuda_sm3x_div_rn_noftz_f32_slowpath:
[----:B------:R-:W-:Y:S01]  /*0f90*/  SHF.R.U32.HI R6, RZ, 0x17, R3 ;  /* 0x00000017ff067819 */ /* 0x000fe20000011603 */
[----:B------:R-:W-:Y:S01]  /*0fa0*/  BSSY.RECONVERGENT B1, `(.L_x_49) ;  /* 0x0000062000017945 */ /* 0x000fe20003800200 */
[----:B------:R-:W-:Y:S02]  /*0fb0*/  SHF.R.U32.HI R5, RZ, 0x17, R0 ;  /* 0x00000017ff057819 */ /* 0x000fe40000011600 */
[----:B------:R-:W-:Y:S02]  /*0fc0*/  LOP3.LUT R10, R6, 0xff, RZ, 0xc0, !PT ;  /* 0x000000ff060a7812 */ /* 0x000fe400078ec0ff */
[----:B------:R-:W-:Y:S02]  /*0fd0*/  LOP3.LUT R8, R5, 0xff, RZ, 0xc0, !PT ;  /* 0x000000ff05087812 */ /* 0x000fe400078ec0ff */
[----:B------:R-:W-:Y:S02]  /*0fe0*/  IADD3 R7, PT, PT, R10, -0x1, RZ ;  /* 0xffffffff0a077810 */ /* 0x000fe40007ffe0ff */
[----:B------:R-:W-:-:S02]  /*0ff0*/  IADD3 R6, PT, PT, R8, -0x1, RZ ;  /* 0xffffffff08067810 */ /* 0x000fc40007ffe0ff */
        /* <DEDUP_REMOVED lines=23> */
[----:B------:R-:W-:Y:S01]  /*1170*/  @!P0 FFMA R0, R0, 1.84467440737095516160e+19, RZ ;  /* 0x5f80000000008823 */ /* 0x000fe200000000ff */
[----:B------:R-:W-:Y:S01]  /*1180*/  @!P0 MOV R5, 0xffffffc0 ;  /* 0xffffffc000058802 */ /* 0x000fe20000000f00 */
[----:B------:R-:W-:-:S04]  /*1190*/  @!P1 FFMA R3, R3, 1.84467440737095516160e+19, RZ ;  /* 0x5f80000003039823 */ /* 0x000fc800000000ff */
[----:B------:R-:W-:-:S07]  /*11a0*/  @!P1 VIADD R5, R5, 0x40 ;  /* 0x0000004005059836 */ /* 0x000fce0000000000 */
.L_x_50:
[----:B------:R-:W-:Y:S01]  /*11b0*/  LEA R6, R10, 0xc0800000, 0x17 ;  /* 0xc08000000a067811 */ /* 0x000fe200078eb8ff */
[----:B------:R-:W-:Y:S03]  /*11c0*/  BSSY.RECONVERGENT B2, `(.L_x_55) ;  /* 0x0000036000027945 */ /* 0x000fe60003800200 */
[----:B------:R-:W-:Y:S02]  /*11d0*/  IADD3 R6, PT, PT, -R6, R3, RZ ;  /* 0x0000000306067210 */ /* 0x000fe40007ffe1ff */
[----:B------:R-:W-:Y:S02]  /*11e0*/  IADD3 R3, PT, PT, R8, -0x7f, RZ ;  /* 0xffffff8108037810 */ /* 0x000fe40007ffe0ff */
[----:B------:R0:W1:Y:S01]  /*11f0*/  MUFU.RCP R7, R6 ;  /* 0x0000000600077308 */ /* 0x0000620000001000 */
[----:B------:R-:W-:Y:S02]  /*1200*/  FADD.FTZ R9, -R6, -RZ ;  /* 0x800000ff06097221 */ /* 0x000fe40000010100 */
[C---:B------:R-:W-:Y:S01]  /*1210*/  IMAD R0, R3.reuse, -0x800000, R0 ;  /* 0xff80000003007824 */ /* 0x040fe200078e0200 */
        /* <DEDUP_REMOVED lines=11> */
[----:B------:R-:W-:-:S04]  /*12d0*/  IADD3 R9, PT, PT, R3, R6, RZ ;  /* 0x0000000603097210 */ /* 0x000fc80007ffe0ff */
[----:B------:R-:W-:-:S04]  /*12e0*/  IADD3 R3, PT, PT, R9, -0x1, RZ ;  /* 0xffffffff09037810 */ /* 0x000fc80007ffe0ff */
        /* <DEDUP_REMOVED lines=9> */
[CCC-:B------:R-:W-:Y:S01]  /*1380*/  FFMA.RZ R3, R20.reuse, R8.reuse, R7.reuse ;  /* 0x0000000814037223 */ /* 0x1c0fe2000000c007 */
[CCC-:B------:R-:W-:Y:S01]  /*1390*/  FFMA.RM R6, R20.reuse, R8.reuse, R7.reuse ;  /* 0x0000000814067223 */ /* 0x1c0fe20000004007 */
[C---:B------:R-:W-:Y:S02]  /*13a0*/  ISETP.NE.AND P2, PT, R9.reuse, RZ, PT ;  /* 0x000000ff0900720c */ /* 0x040fe40003f45270 */
[----:B------:R-:W-:Y:S02]  /*13b0*/  ISETP.NE.AND P1, PT, R9, RZ, PT ;  /* 0x000000ff0900720c */ /* 0x000fe40003f25270 */
[----:B------:R-:W-:Y:S01]  /*13c0*/  LOP3.LUT R5, R3, 0x7fffff, RZ, 0xc0, !PT ;  /* 0x007fffff03057812 */ /* 0x000fe200078ec0ff */
[----:B------:R-:W-:Y:S01]  /*13d0*/  FFMA.RP R3, R20, R8, R7 ;  /* 0x0000000814037223 */ /* 0x000fe20000008007 */
        /* <DEDUP_REMOVED lines=16> */
.L_x_57:
[----:B------:R-:W-:-:S04]  /*14e0*/  LOP3.LUT R0, R0, 0x80000000, RZ, 0xc0, !PT ;  /* 0x8000000000007812 */ /* 0x000fc800078ec0ff */
[----:B------:R-:W-:Y:S01]  /*14f0*/  LOP3.LUT R0, R0, 0x7f800000, RZ, 0xfc, !PT ;  /* 0x7f80000000007812 */ /* 0x000fe200078efcff */
[----:B------:R-:W-:Y:S06]  /*1500*/  BRA `(.L_x_58) ;  /* 0x0000000000047947 */ /* 0x000fec0003800000 */
.L_x_56:
[----:B------:R-:W-:-:S07]  /*1510*/  LEA R0, R6, R0, 0x17 ;  /* 0x0000000006007211 */ /* 0x000fce00078eb8ff */
.L_x_58:
[----:B------:R-:W-:Y:S05]  /*1520*/  BSYNC.RECONVERGENT B2 ;  /* 0x0000000000027941 */ /* 0x000fea0003800200 */
.L_x_55:
[----:B------:R-:W-:Y:S05]  /*1530*/  BRA `(.L_x_59) ;  /* 0x0000000000207947 */ /* 0x000fea0003800000 */
.L_x_54:
[----:B------:R-:W-:-:S04]  /*1540*/  LOP3.LUT R0, R3, 0x80000000, R0, 0x48, !PT ;  /* 0x8000000003007812 */ /* 0x000fc800078e4800 */
[----:B------:R-:W-:Y:S01]  /*1550*/  LOP3.LUT R0, R0, 0x7f800000, RZ, 0xfc, !PT ;  /* 0x7f80000000007812 */ /* 0x000fe200078efcff */
[----:B------:R-:W-:Y:S06]  /*1560*/  BRA `(.L_x_59) ;  /* 0x0000000000147947 */ /* 0x000fec0003800000 */
.L_x_53:
[----:B------:R-:W-:Y:S01]  /*1570*/  LOP3.LUT R0, R3, 0x80000000, R0, 0x48, !PT ;  /* 0x8000000003007812 */ /* 0x000fe200078e4800 */
[----:B------:R-:W-:Y:S06]  /*1580*/  BRA `(.L_x_59) ;  /* 0x00000000000c7947 */ /* 0x000fec0003800000 */
.L_x_52:
[----:B------:R-:W0:Y:S01]  /*1590*/  MUFU.RSQ R0, -QNAN ;  /* 0xffc0000000007908 */ /* 0x000e220000001400 */
[----:B------:R-:W-:Y:S05]  /*15a0*/  BRA `(.L_x_59) ;  /* 0x0000000000047947 */ /* 0x000fea0003800000 */
.L_x_51:
[----:B------:R-:W-:-:S07]  /*15b0*/  FADD.FTZ R0, R0, R3 ;  /* 0x0000000300007221 */ /* 0x000fce0000010000 */
.L_x_59:
[----:B------:R-:W-:Y:S05]  /*15c0*/  BSYNC.RECONVERGENT B1 ;  /* 0x0000000000017941 */ /* 0x000fea0003800200 */
.L_x_49:
[----:B------:R-:W-:-:S04]  /*15d0*/  HFMA2 R5, -RZ, RZ, 0, 0 ;  /* 0x00000000ff057431 */ /* 0x000fc800000001ff */
[----:B0-----:R-:W-:Y:S05]  /*15e0*/  RET.REL.NODEC R4 `(_Z12FwdReductionPfS_) ;  /* 0xffffffe804847950 */ /* 0x001fea0003c3ffff */
.L_x_60:
        /* <DEDUP_REMOVED lines=9> */
.L_x_62:


//--------------------- .nv.global.init           --------------------------
	.section	.nv.global.init,"aw",@progbits
.nv.global.init:
	.type		$str,@object
	.size		$str,(.L_0 - $str)
$str:
        /*0000*/ 	.byte	0x25, 0x64, 0x20, 0x25, 0x64, 0x20, 0x25, 0x64, 0x0a, 0x00
.L_0:


//--------------------- .nv.shared.reserved.0     --------------------------
	.section	.nv.shared.reserved.0,"aw",@nobits
	.weak		__nv_reservedSMEM_offset_0_alias
	.size		__nv_reservedSMEM_offset_0_alias, 0, 64
	.other		__nv_reservedSMEM_offset_0_alias,@"STO_CUDA_RESERVED_SHARED STV_DEFAULT"
__nv_reservedSMEM_offset_0_alias:
	.zero		0
	.zero		64


//--------------------- .nv.constant0._Z7BackSubPfS_S_ --------------------------
	.section	.nv.constant0._Z7BackSubPfS_S_,"a",@progbits
	.sectionflags	@""
	.align	4
.nv.constant0._Z7BackSubPfS_S_:
	.zero		920


//--------------------- .nv.constant0._Z12FwdReductionPfS_ --------------------------
	.section	.nv.constant0._Z12FwdReductionPfS_,"a",@progbits
	.sectionflags	@""
	.align	4
.nv.constant0._Z12FwdReductionPfS_:
	.zero		912


//--------------------- SYMBOLS --------------------------

	.type		.nv.reservedSmem.offset0,@object
	.size		.nv.reservedSmem.offset0,0x4
	.type		vprintf,@function
